	.target	sm_100a

	.elftype	@"ET_EXEC"


//--------------------- .note.nv.tkinfo           --------------------------
	.section	.note.nv.tkinfo,"",@"SHT_NOTE"
	.sectionflags	@"SHF_NOTE_NV_TKINFO"
	.tkinfo
        /*0018*/ 	.word	0x00000002
        /*0030*/ 	.string	""
        /*0030*/ 	.string	"ptxas"
        /*0030*/ 	.string	"Cuda compilation tools, release 13.0, V13.0.88"
        /*0030*/ 	.string	"Build cuda_13.0.r13.0/compiler.36424714_0"
        /*0030*/ 	.string	"-arch sm_100a -m 64 "



//--------------------- .note.nv.cuinfo           --------------------------
	.section	.note.nv.cuinfo,"",@"SHT_NOTE"
	.sectionflags	@"SHF_NOTE_NV_CUINFO"
        /*0018*/ 	.short	0x0002
        /*001a*/ 	.short	0x0064
        /*001c*/ 	.short	0x0082
	.zero		2


//--------------------- .nv.info                  --------------------------
	.section	.nv.info,"",@"SHT_CUDA_INFO"
	.align	4


	//----- nvinfo : EIATTR_REGCOUNT
	.align		4
        /*0000*/ 	.byte	0x04, 0x2f
        /*0002*/ 	.short	(.L_20 - .L_19)
	.align		4
.L_19:
        /*0004*/ 	.word	index@(_ZN7cutlass13device_kernelINS_4gemm6kernel13GemmUniversalIN4cute5tupleIJiiiiEEENS1_10collective13CollectiveMmaINS1_35MainloopSm100TmaUmmaWarpSpecializedILi10ELi2ELi4ENS5_IJNS4_1CILi1EEESB_SB_EEEEENS5_IJNSA_ILi64EEENSA_ILi256EEESE_EEENS_12float_e4m3_tENS5_IJSB_llEEENS_12float_e5m2_tENS5_IJlSB_lEEENS4_8TiledMMAINS4_8MMA_AtomIJNS4_10MMA_TraitsINS4_19SM100_MMA_F8F6F4_SSEJSH_SJ_fSE_SF_NS4_17integral_constantINS4_4UMMA5MajorELSR_1EEENSP_ISR_LSR_0EEENSP_INSQ_7ScaleInELSU_0EEESV_EEEEEENS4_6LayoutISC_NS5_IJNSA_ILi0EEESZ_SZ_EEEEENS5_IJNS4_10UnderscoreES12_S12_EEEEENS4_13SM90_TMA_LOADENS4_14ComposedLayoutINS4_7SwizzleILi2ELi4ELi3EEENS4_18smem_ptr_flag_bitsILi8EEENSY_INS5_IJSE_NSA_ILi8EEEEEENS5_IJSB_SE_EEEEEEEvNS4_8identityES15_NS16_IS18_S1A_NSY_INS5_IJS1B_SE_EEENS5_IJSE_SB_EEEEEEEvS1G_EENS_8epilogue10collective18CollectiveEpilogueINS1M_23Sm100TmaWarpSpecializedILi4ELi2ELi32ELb0ELb0EEEJSG_NS5_IJNSY_ISE_SB_EES1R_EEESH_SK_SH_SK_NS1M_6fusion15FusionCallbacksIS1Q_NS1T_17LinearCombinationISH_fSH_fLNS_15FloatRoundStyleE2EEESG_S1S_JEEENS4_5SM1004TMEM4LOAD26SM100_TMEM_LOAD_16dp32b32xES15_S1K_NS4_39AutoVectorizingCopyWithAssumedAlignmentILi128EEENS4_14SM90_TMA_STOREES1K_S24_S24_EEEvvEEEEvNT_6ParamsE)
        /*0008*/ 	.word	0x00000079


	//----- nvinfo : EIATTR_FRAME_SIZE
	.align		4
.L_20:
        /*000c*/ 	.byte	0x04, 0x11
        /*000e*/ 	.short	(.L_22 - .L_21)
	.align		4
.L_21:
        /*0010*/ 	.word	index@($__internal_2_$__cuda_sm10x_tcgen05_guardrail_trap_unallocated_columns_being_dealloced)
        /*0014*/ 	.word	0x00000000


	//----- nvinfo : EIATTR_FRAME_SIZE
	.align		4
.L_22:
        /*0018*/ 	.byte	0x04, 0x11
        /*001a*/ 	.short	(.L_24 - .L_23)
	.align		4
.L_23:
        /*001c*/ 	.word	index@($__internal_1_$__cuda_sm10x_tcgen05_guardrail_trap_phase_invalid_during_alloc)
        /*0020*/ 	.word	0x00000000


	//----- nvinfo : EIATTR_FRAME_SIZE
	.align		4
.L_24:
        /*0024*/ 	.byte	0x04, 0x11
        /*0026*/ 	.short	(.L_26 - .L_25)
	.align		4
.L_25:
        /*0028*/ 	.word	index@($__internal_0_$__cuda_sm10x_tcgen05_guardrail_trap_col_being_dealloced_not_returned_by_alloc)
        /*002c*/ 	.word	0x00000000


	//----- nvinfo : EIATTR_FRAME_SIZE
	.align		4
.L_26:
        /*0030*/ 	.byte	0x04, 0x11
        /*0032*/ 	.short	(.L_28 - .L_27)
	.align		4
.L_27:
        /*0034*/ 	.word	index@(_ZN7cutlass13device_kernelINS_4gemm6kernel13GemmUniversalIN4cute5tupleIJiiiiEEENS1_10collective13CollectiveMmaINS1_35MainloopSm100TmaUmmaWarpSpecializedILi10ELi2ELi4ENS5_IJNS4_1CILi1EEESB_SB_EEEEENS5_IJNSA_ILi64EEENSA_ILi256EEESE_EEENS_12float_e4m3_tENS5_IJSB_llEEENS_12float_e5m2_tENS5_IJlSB_lEEENS4_8TiledMMAINS4_8MMA_AtomIJNS4_10MMA_TraitsINS4_19SM100_MMA_F8F6F4_SSEJSH_SJ_fSE_SF_NS4_17integral_constantINS4_4UMMA5MajorELSR_1EEENSP_ISR_LSR_0EEENSP_INSQ_7ScaleInELSU_0EEESV_EEEEEENS4_6LayoutISC_NS5_IJNSA_ILi0EEESZ_SZ_EEEEENS5_IJNS4_10UnderscoreES12_S12_EEEEENS4_13SM90_TMA_LOADENS4_14ComposedLayoutINS4_7SwizzleILi2ELi4ELi3EEENS4_18smem_ptr_flag_bitsILi8EEENSY_INS5_IJSE_NSA_ILi8EEEEEENS5_IJSB_SE_EEEEEEEvNS4_8identityES15_NS16_IS18_S1A_NSY_INS5_IJS1B_SE_EEENS5_IJSE_SB_EEEEEEEvS1G_EENS_8epilogue10collective18CollectiveEpilogueINS1M_23Sm100TmaWarpSpecializedILi4ELi2ELi32ELb0ELb0EEEJSG_NS5_IJNSY_ISE_SB_EES1R_EEESH_SK_SH_SK_NS1M_6fusion15FusionCallbacksIS1Q_NS1T_17LinearCombinationISH_fSH_fLNS_15FloatRoundStyleE2EEESG_S1S_JEEENS4_5SM1004TMEM4LOAD26SM100_TMEM_LOAD_16dp32b32xES15_S1K_NS4_39AutoVectorizingCopyWithAssumedAlignmentILi128EEENS4_14SM90_TMA_STOREES1K_S24_S24_EEEvvEEEEvNT_6ParamsE)
        /*0038*/ 	.word	0x00000000


	//----- nvinfo : EIATTR_MIN_STACK_SIZE
	.align		4
.L_28:
        /*003c*/ 	.byte	0x04, 0x12
        /*003e*/ 	.short	(.L_30 - .L_29)
	.align		4
.L_29:
        /*0040*/ 	.word	index@(_ZN7cutlass13device_kernelINS_4gemm6kernel13GemmUniversalIN4cute5tupleIJiiiiEEENS1_10collective13CollectiveMmaINS1_35MainloopSm100TmaUmmaWarpSpecializedILi10ELi2ELi4ENS5_IJNS4_1CILi1EEESB_SB_EEEEENS5_IJNSA_ILi64EEENSA_ILi256EEESE_EEENS_12float_e4m3_tENS5_IJSB_llEEENS_12float_e5m2_tENS5_IJlSB_lEEENS4_8TiledMMAINS4_8MMA_AtomIJNS4_10MMA_TraitsINS4_19SM100_MMA_F8F6F4_SSEJSH_SJ_fSE_SF_NS4_17integral_constantINS4_4UMMA5MajorELSR_1EEENSP_ISR_LSR_0EEENSP_INSQ_7ScaleInELSU_0EEESV_EEEEEENS4_6LayoutISC_NS5_IJNSA_ILi0EEESZ_SZ_EEEEENS5_IJNS4_10UnderscoreES12_S12_EEEEENS4_13SM90_TMA_LOADENS4_14ComposedLayoutINS4_7SwizzleILi2ELi4ELi3EEENS4_18smem_ptr_flag_bitsILi8EEENSY_INS5_IJSE_NSA_ILi8EEEEEENS5_IJSB_SE_EEEEEEEvNS4_8identityES15_NS16_IS18_S1A_NSY_INS5_IJS1B_SE_EEENS5_IJSE_SB_EEEEEEEvS1G_EENS_8epilogue10collective18CollectiveEpilogueINS1M_23Sm100TmaWarpSpecializedILi4ELi2ELi32ELb0ELb0EEEJSG_NS5_IJNSY_ISE_SB_EES1R_EEESH_SK_SH_SK_NS1M_6fusion15FusionCallbacksIS1Q_NS1T_17LinearCombinationISH_fSH_fLNS_15FloatRoundStyleE2EEESG_S1S_JEEENS4_5SM1004TMEM4LOAD26SM100_TMEM_LOAD_16dp32b32xES15_S1K_NS4_39AutoVectorizingCopyWithAssumedAlignmentILi128EEENS4_14SM90_TMA_STOREES1K_S24_S24_EEEvvEEEEvNT_6ParamsE)
        /*0044*/ 	.word	0x00000000
.L_30:


//--------------------- .nv.compat                --------------------------
	.section	.nv.compat,"",@"SHT_CUDA_COMPAT_INFO"
	.align	4
        /*0000*/ 	.byte	0x02, 0x09, 0x01, 0x00, 0x02, 0x02, 0x02, 0x00, 0x02, 0x05, 0x05, 0x00, 0x03, 0x07, 0x01, 0x01
        /*0010*/ 	.byte	0x02, 0x03, 0x01, 0x00, 0x02, 0x06, 0x01, 0x00, 0x04, 0x0b, 0x08, 0x00, 0x09, 0x00, 0x00, 0x00
        /*0020*/ 	.byte	0x00, 0x00, 0x00, 0x00


//--------------------- .nv.info._ZN7cutlass13device_kernelINS_4gemm6kernel13GemmUniversalIN4cute5tupleIJiiiiEEENS1_10collective13CollectiveMmaINS1_35MainloopSm100TmaUmmaWarpSpecializedILi10ELi2ELi4ENS5_IJNS4_1CILi1EEESB_SB_EEEEENS5_IJNSA_ILi64EEENSA_ILi256EEESE_EEENS_12float_e4m3_tENS5_IJSB_llEEENS_12float_e5m2_tENS5_IJlSB_lEEENS4_8TiledMMAINS4_8MMA_AtomIJNS4_10MMA_TraitsINS4_19SM100_MMA_F8F6F4_SSEJSH_SJ_fSE_SF_NS4_17integral_constantINS4_4UMMA5MajorELSR_1EEENSP_ISR_LSR_0EEENSP_INSQ_7ScaleInELSU_0EEESV_EEEEEENS4_6LayoutISC_NS5_IJNSA_ILi0EEESZ_SZ_EEEEENS5_IJNS4_10UnderscoreES12_S12_EEEEENS4_13SM90_TMA_LOADENS4_14ComposedLayoutINS4_7SwizzleILi2ELi4ELi3EEENS4_18smem_ptr_flag_bitsILi8EEENSY_INS5_IJSE_NSA_ILi8EEEEEENS5_IJSB_SE_EEEEEEEvNS4_8identityES15_NS16_IS18_S1A_NSY_INS5_IJS1B_SE_EEENS5_IJSE_SB_EEEEEEEvS1G_EENS_8epilogue10collective18CollectiveEpilogueINS1M_23Sm100TmaWarpSpecializedILi4ELi2ELi32ELb0ELb0EEEJSG_NS5_IJNSY_ISE_SB_EES1R_EEESH_SK_SH_SK_NS1M_6fusion15FusionCallbacksIS1Q_NS1T_17LinearCombinationISH_fSH_fLNS_15FloatRoundStyleE2EEESG_S1S_JEEENS4_5SM1004TMEM4LOAD26SM100_TMEM_LOAD_16dp32b32xES15_S1K_NS4_39AutoVectorizingCopyWithAssumedAlignmentILi128EEENS4_14SM90_TMA_STOREES1K_S24_S24_EEEvvEEEEvNT_6ParamsE --------------------------
	.section	.nv.info._ZN7cutlass13device_kernelINS_4gemm6kernel13GemmUniversalIN4cute5tupleIJiiiiEEENS1_10collective13CollectiveMmaINS1_35MainloopSm100TmaUmmaWarpSpecializedILi10ELi2ELi4ENS5_IJNS4_1CILi1EEESB_SB_EEEEENS5_IJNSA_ILi64EEENSA_ILi256EEESE_EEENS_12float_e4m3_tENS5_IJSB_llEEENS_12float_e5m2_tENS5_IJlSB_lEEENS4_8TiledMMAINS4_8MMA_AtomIJNS4_10MMA_TraitsINS4_19SM100_MMA_F8F6F4_SSEJSH_SJ_fSE_SF_NS4_17integral_constantINS4_4UMMA5MajorELSR_1EEENSP_ISR_LSR_0EEENSP_INSQ_7ScaleInELSU_0EEESV_EEEEEENS4_6LayoutISC_NS5_IJNSA_ILi0EEESZ_SZ_EEEEENS5_IJNS4_10UnderscoreES12_S12_EEEEENS4_13SM90_TMA_LOADENS4_14ComposedLayoutINS4_7SwizzleILi2ELi4ELi3EEENS4_18smem_ptr_flag_bitsILi8EEENSY_INS5_IJSE_NSA_ILi8EEEEEENS5_IJSB_SE_EEEEEEEvNS4_8identityES15_NS16_IS18_S1A_NSY_INS5_IJS1B_SE_EEENS5_IJSE_SB_EEEEEEEvS1G_EENS_8epilogue10collective18CollectiveEpilogueINS1M_23Sm100TmaWarpSpecializedILi4ELi2ELi32ELb0ELb0EEEJSG_NS5_IJNSY_ISE_SB_EES1R_EEESH_SK_SH_SK_NS1M_6fusion15FusionCallbacksIS1Q_NS1T_17LinearCombinationISH_fSH_fLNS_15FloatRoundStyleE2EEESG_S1S_JEEENS4_5SM1004TMEM4LOAD26SM100_TMEM_LOAD_16dp32b32xES15_S1K_NS4_39AutoVectorizingCopyWithAssumedAlignmentILi128EEENS4_14SM90_TMA_STOREES1K_S24_S24_EEEvvEEEEvNT_6ParamsE,"",@"SHT_CUDA_INFO"
	.sectionflags	@""
	.align	4


	//----- nvinfo : EIATTR_CUDA_API_VERSION
	.align		4
        /*0000*/ 	.byte	0x04, 0x37
        /*0002*/ 	.short	(.L_32 - .L_31)
.L_31:
        /*0004*/ 	.word	0x00000082


	//----- nvinfo : EIATTR_KPARAM_INFO
	.align		4
.L_32:
        /*0008*/ 	.byte	0x04, 0x17
        /*000a*/ 	.short	(.L_34 - .L_33)
.L_33:
        /*000c*/ 	.word	0x00000000
        /*0010*/ 	.short	0x0000
        /*0012*/ 	.short	0x0000
        /*0014*/ 	.byte	0x00, 0xf0, 0x01, 0x20


	//----- nvinfo : EIATTR_AT_ENTRY_FRAGMENTS
	.align		4
.L_34:
        /*0018*/ 	.byte	0x04, 0x4f
        /*001a*/ 	.short	(.L_36 - .L_35)


	//   ....[0]....
.L_35:
        /*001c*/ 	.word	0x00000006


	//----- nvinfo : EIATTR_RESERVED_SMEM_USED
	.align		4
.L_36:
        /*0020*/ 	.byte	0x01, 0x41
	.zero		2


	//----- nvinfo : EIATTR_SPARSE_MMA_MASK
	.align		4
        /*0024*/ 	.byte	0x03, 0x50
        /*0026*/ 	.short	0x0000


	//----- nvinfo : EIATTR_TCGEN05_1CTA_USED
	.align		4
        /*0028*/ 	.byte	0x01, 0x51
	.zero		2


	//----- nvinfo : EIATTR_MAXREG_COUNT
	.align		4
        /*002c*/ 	.byte	0x03, 0x1b
        /*002e*/ 	.short	0x00ff


	//----- nvinfo : EIATTR_NUM_BARRIERS
	.align		4
        /*0030*/ 	.byte	0x02, 0x4c
        /*0032*/ 	.byte	0x07
	.zero		1


	//----- nvinfo : EIATTR_EXTERNS
	.align		4
        /*0034*/ 	.byte	0x04, 0x0f
        /*0036*/ 	.short	(.L_38 - .L_37)


	//   ....[0]....
	.align		4
.L_37:
        /*0038*/ 	.word	index@(__assertfail)


	//----- nvinfo : EIATTR_MERCURY_ISA_VERSION
	.align		4
.L_38:
        /*003c*/ 	.byte	0x03, 0x5f
        /*003e*/ 	.short	0x0101


	//----- nvinfo : EIATTR_INT_WARP_WIDE_INSTR_OFFSETS
	.align		4
        /*0040*/ 	.byte	0x04, 0x31
        /*0042*/ 	.short	(.L_40 - .L_39)


	//   ....[0]....
.L_39:
        /*0044*/ 	.word	0x00001ed0


	//   ....[1]....
        /*0048*/ 	.word	0x00003be0


	//   ....[2]....
        /*004c*/ 	.word	0x00003c10


	//   ....[3]....
        /*0050*/ 	.word	0x00003c60


	//   ....[4]....
        /*0054*/ 	.word	0x00004580


	//   ....[5]....
        /*0058*/ 	.word	0x000045e0


	//   ....[6]....
        /*005c*/ 	.word	0x000046c0


	//   ....[7]....
        /*0060*/ 	.word	0x00004730


	//   ....[8]....
        /*0064*/ 	.word	0x00004840


	//   ....[9]....
        /*0068*/ 	.word	0x000048d0


	//   ....[10]....
        /*006c*/ 	.word	0x00004aa0


	//   ....[11]....
        /*0070*/ 	.word	0x00004c00


	//----- nvinfo : EIATTR_COOP_GROUP_MASK_REGIDS
	.align		4
.L_40:
        /*0074*/ 	.byte	0x04, 0x29
        /*0076*/ 	.short	(.L_42 - .L_41)


	//   ....[0]....
.L_41:
        /*0078*/ 	.word	0xffffffff


	//   ....[1]....
        /*007c*/ 	.word	0xffffffff


	//   ....[2]....
        /*0080*/ 	.word	0xffffffff


	//   ....[3]....
        /*0084*/ 	.word	0xffffffff


	//   ....[4]....
        /*0088*/ 	.word	0xffffffff


	//   ....[5]....
        /*008c*/ 	.word	0xffffffff


	//   ....[6]....
        /*0090*/ 	.word	0xffffffff


	//   ....[7]....
        /*0094*/ 	.word	0xffffffff


	//   ....[8]....
        /*0098*/ 	.word	0xffffffff


	//   ....[9]....
        /*009c*/ 	.word	0xffffffff


	//   ....[10]....
        /*00a0*/ 	.word	0xffffffff


	//   ....[11]....
        /*00a4*/ 	.word	0xffffffff


	//   ....[12]....
        /*00a8*/ 	.word	0xffffffff


	//----- nvinfo : EIATTR_COOP_GROUP_INSTR_OFFSETS
	.align		4
.L_42:
        /*00ac*/ 	.byte	0x04, 0x28
        /*00ae*/ 	.short	(.L_44 - .L_43)


	//   ....[0]....
.L_43:
        /*00b0*/ 	.word	0x00000090


	//   ....[1]....
        /*00b4*/ 	.word	0x000004d0


	//   ....[2]....
        /*00b8*/ 	.word	0x00000730


	//   ....[3]....
        /*00bc*/ 	.word	0x000008d0


	//   ....[4]....
        /*00c0*/ 	.word	0x000009d0


	//   ....[5]....
        /*00c4*/ 	.word	0x00000b40


	//   ....[6]....
        /*00c8*/ 	.word	0x00000ce0


	//   ....[7]....
        /*00cc*/ 	.word	0x00001db0


	//   ....[8]....
        /*00d0*/ 	.word	0x00002ef0


	//   ....[9]....
        /*00d4*/ 	.word	0x00003100


	//   ....[10]....
        /*00d8*/ 	.word	0x00003130


	//   ....[11]....
        /*00dc*/ 	.word	0x00003ad0


	//   ....[12]....
        /*00e0*/ 	.word	0x00003d00


	//----- nvinfo : EIATTR_VRC_CTA_INIT_COUNT
	.align		4
.L_44:
        /*00e4*/ 	.byte	0x02, 0x4a
        /*00e6*/ 	.byte	0x80
	.zero		1


	//----- nvinfo : EIATTR_SYSCALL_OFFSETS
	.align		4
        /*00e8*/ 	.byte	0x04, 0x46
        /*00ea*/ 	.short	(.L_46 - .L_45)


	//   ....[0]....
.L_45:
        /*00ec*/ 	.word	0x00005680


	//   ....[1]....
        /*00f0*/ 	.word	0x000057c0


	//   ....[2]....
        /*00f4*/ 	.word	0x00005fc0


	//   ....[3]....
        /*00f8*/ 	.word	0x00006d60


	//   ....[4]....
        /*00fc*/ 	.word	0x00007ac0


	//   ....[5]....
        /*0100*/ 	.word	0x00008850


	//----- nvinfo : EIATTR_MBARRIER_INSTR_OFFSETS
	.align		4
.L_46:
        /*0104*/ 	.byte	0x04, 0x39
        /*0106*/ 	.short	(.L_48 - .L_47)


	//   ....[0]....
.L_47:
        /*0108*/ 	.word	0x000005d0
        /*010c*/ 	.word	0x000000ff
        /*0110*/ 	.word	0x00000000
        /*0114*/ 	.short	0x0100
        /*0116*/ 	.byte	0x05
	.zero		1


	//   ....[1]....
        /*0118*/ 	.word	0x000005e0
        /*011c*/ 	.word	0x000000ff
        /*0120*/ 	.word	0x00000050
        /*0124*/ 	.short	0x0100
        /*0126*/ 	.byte	0x05
	.zero		1


	//   ....[2]....
        /*0128*/ 	.word	0x000005f0
        /*012c*/ 	.word	0x000000ff
        /*0130*/ 	.word	0x00000008
        /*0134*/ 	.short	0x0100
        /*0136*/ 	.byte	0x05
	.zero		1


	//   ....[3]....
        /*0138*/ 	.word	0x00000600
        /*013c*/ 	.word	0x000000ff
        /*0140*/ 	.word	0x00000058
        /*0144*/ 	.short	0x0100
        /*0146*/ 	.byte	0x05
	.zero		1


	//   ....[4]....
        /*0148*/ 	.word	0x00000610
        /*014c*/ 	.word	0x000000ff
        /*0150*/ 	.word	0x00000010
        /*0154*/ 	.short	0x0100
        /*0156*/ 	.byte	0x05
	.zero		1


	//   ....[5]....
        /*0158*/ 	.word	0x00000620
        /*015c*/ 	.word	0x000000ff
        /*0160*/ 	.word	0x00000060
        /*0164*/ 	.short	0x0100
        /*0166*/ 	.byte	0x05
	.zero		1


	//   ....[6]....
        /*0168*/ 	.word	0x00000630
        /*016c*/ 	.word	0x000000ff
        /*0170*/ 	.word	0x00000018
        /*0174*/ 	.short	0x0100
        /*0176*/ 	.byte	0x05
	.zero		1


	//   ....[7]....
        /*0178*/ 	.word	0x00000640
        /*017c*/ 	.word	0x000000ff
        /*0180*/ 	.word	0x00000068
        /*0184*/ 	.short	0x0100
        /*0186*/ 	.byte	0x05
	.zero		1


	//   ....[8]....
        /*0188*/ 	.word	0x00000650
        /*018c*/ 	.word	0x000000ff
        /*0190*/ 	.word	0x00000020
        /*0194*/ 	.short	0x0100
        /*0196*/ 	.byte	0x05
	.zero		1


	//   ....[9]....
        /*0198*/ 	.word	0x00000660
        /*019c*/ 	.word	0x000000ff
        /*01a0*/ 	.word	0x00000070
        /*01a4*/ 	.short	0x0100
        /*01a6*/ 	.byte	0x05
	.zero		1


	//   ....[10]....
        /*01a8*/ 	.word	0x00000670
        /*01ac*/ 	.word	0x000000ff
        /*01b0*/ 	.word	0x00000028
        /*01b4*/ 	.short	0x0100
        /*01b6*/ 	.byte	0x05
	.zero		1


	//   ....[11]....
        /*01b8*/ 	.word	0x00000680
        /*01bc*/ 	.word	0x000000ff
        /*01c0*/ 	.word	0x00000078
        /*01c4*/ 	.short	0x0100
        /*01c6*/ 	.byte	0x05
	.zero		1


	//   ....[12]....
        /*01c8*/ 	.word	0x00000690
        /*01cc*/ 	.word	0x000000ff
        /*01d0*/ 	.word	0x00000030
        /*01d4*/ 	.short	0x0100
        /*01d6*/ 	.byte	0x05
	.zero		1


	//   ....[13]....
        /*01d8*/ 	.word	0x000006a0
        /*01dc*/ 	.word	0x000000ff
        /*01e0*/ 	.word	0x00000080
        /*01e4*/ 	.short	0x0100
        /*01e6*/ 	.byte	0x05
	.zero		1


	//   ....[14]....
        /*01e8*/ 	.word	0x000006b0
        /*01ec*/ 	.word	0x000000ff
        /*01f0*/ 	.word	0x00000038
        /*01f4*/ 	.short	0x0100
        /*01f6*/ 	.byte	0x05
	.zero		1


	//   ....[15]....
        /*01f8*/ 	.word	0x000006c0
        /*01fc*/ 	.word	0x000000ff
        /*0200*/ 	.word	0x00000088
        /*0204*/ 	.short	0x0100
        /*0206*/ 	.byte	0x05
	.zero		1


	//   ....[16]....
        /*0208*/ 	.word	0x000006d0
        /*020c*/ 	.word	0x000000ff
        /*0210*/ 	.word	0x00000040
        /*0214*/ 	.short	0x0100
        /*0216*/ 	.byte	0x05
	.zero		1


	//   ....[17]....
        /*0218*/ 	.word	0x000006e0
        /*021c*/ 	.word	0x000000ff
        /*0220*/ 	.word	0x00000090
        /*0224*/ 	.short	0x0100
        /*0226*/ 	.byte	0x05
	.zero		1


	//   ....[18]....
        /*0228*/ 	.word	0x000006f0
        /*022c*/ 	.word	0x000000ff
        /*0230*/ 	.word	0x00000048
        /*0234*/ 	.short	0x0100
        /*0236*/ 	.byte	0x05
	.zero		1


	//   ....[19]....
        /*0238*/ 	.word	0x00000700
        /*023c*/ 	.word	0x000000ff
        /*0240*/ 	.word	0x00000098
        /*0244*/ 	.short	0x0100
        /*0246*/ 	.byte	0x05
	.zero		1


	//   ....[20]....
        /*0248*/ 	.word	0x00000840
        /*024c*/ 	.word	0x000000ff
        /*0250*/ 	.word	0x000000a0
        /*0254*/ 	.short	0x0100
        /*0256*/ 	.byte	0x07
	.zero		1


	//   ....[21]....
        /*0258*/ 	.word	0x00000850
        /*025c*/ 	.word	0x000000ff
        /*0260*/ 	.word	0x000000c0
        /*0264*/ 	.short	0x0100
        /*0266*/ 	.byte	0x07
	.zero		1


	//   ....[22]....
        /*0268*/ 	.word	0x00000860
        /*026c*/ 	.word	0x000000ff
        /*0270*/ 	.word	0x000000a8
        /*0274*/ 	.short	0x0100
        /*0276*/ 	.byte	0x07
	.zero		1


	//   ....[23]....
        /*0278*/ 	.word	0x00000870
        /*027c*/ 	.word	0x000000ff
        /*0280*/ 	.word	0x000000c8
        /*0284*/ 	.short	0x0100
        /*0286*/ 	.byte	0x07
	.zero		1


	//   ....[24]....
        /*0288*/ 	.word	0x00000880
        /*028c*/ 	.word	0x000000ff
        /*0290*/ 	.word	0x000000b0
        /*0294*/ 	.short	0x0100
        /*0296*/ 	.byte	0x07
	.zero		1


	//   ....[25]....
        /*0298*/ 	.word	0x00000890
        /*029c*/ 	.word	0x000000ff
        /*02a0*/ 	.word	0x000000d0
        /*02a4*/ 	.short	0x0100
        /*02a6*/ 	.byte	0x07
	.zero		1


	//   ....[26]....
        /*02a8*/ 	.word	0x000008a0
        /*02ac*/ 	.word	0x000000ff
        /*02b0*/ 	.word	0x000000b8
        /*02b4*/ 	.short	0x0100
        /*02b6*/ 	.byte	0x07
	.zero		1


	//   ....[27]....
        /*02b8*/ 	.word	0x000008b0
        /*02bc*/ 	.word	0x000000ff
        /*02c0*/ 	.word	0x000000d8
        /*02c4*/ 	.short	0x0100
        /*02c6*/ 	.byte	0x07
	.zero		1


	//   ....[28]....
        /*02c8*/ 	.word	0x000009a0
        /*02cc*/ 	.word	0x000000ff
        /*02d0*/ 	.word	0x000000e0
        /*02d4*/ 	.short	0x0100
        /*02d6*/ 	.byte	0x05
	.zero		1


	//   ....[29]....
        /*02d8*/ 	.word	0x000009b0
        /*02dc*/ 	.word	0x000000ff
        /*02e0*/ 	.word	0x000000e8
        /*02e4*/ 	.short	0x0100
        /*02e6*/ 	.byte	0x05
	.zero		1


	//   ....[30]....
        /*02e8*/ 	.word	0x00000af0
        /*02ec*/ 	.word	0x000000ff
        /*02f0*/ 	.word	0x000000f0
        /*02f4*/ 	.short	0x0100
        /*02f6*/ 	.byte	0x05
	.zero		1


	//   ....[31]....
        /*02f8*/ 	.word	0x00000b00
        /*02fc*/ 	.word	0x000000ff
        /*0300*/ 	.word	0x00000100
        /*0304*/ 	.short	0x0100
        /*0306*/ 	.byte	0x05
	.zero		1


	//   ....[32]....
        /*0308*/ 	.word	0x00000b10
        /*030c*/ 	.word	0x000000ff
        /*0310*/ 	.word	0x000000f8
        /*0314*/ 	.short	0x0100
        /*0316*/ 	.byte	0x05
	.zero		1


	//   ....[33]....
        /*0318*/ 	.word	0x00000b20
        /*031c*/ 	.word	0x000000ff
        /*0320*/ 	.word	0x00000108
        /*0324*/ 	.short	0x0100
        /*0326*/ 	.byte	0x05
	.zero		1


	//   ....[34]....
        /*0328*/ 	.word	0x00000c50
        /*032c*/ 	.word	0x000000ff
        /*0330*/ 	.word	0x00000110
        /*0334*/ 	.short	0x0100
        /*0336*/ 	.byte	0x07
	.zero		1


	//   ....[35]....
        /*0338*/ 	.word	0x00000c60
        /*033c*/ 	.word	0x000000ff
        /*0340*/ 	.word	0x00000130
        /*0344*/ 	.short	0x0100
        /*0346*/ 	.byte	0x07
	.zero		1


	//   ....[36]....
        /*0348*/ 	.word	0x00000c70
        /*034c*/ 	.word	0x000000ff
        /*0350*/ 	.word	0x00000118
        /*0354*/ 	.short	0x0100
        /*0356*/ 	.byte	0x07
	.zero		1


	//   ....[37]....
        /*0358*/ 	.word	0x00000c80
        /*035c*/ 	.word	0x000000ff
        /*0360*/ 	.word	0x00000138
        /*0364*/ 	.short	0x0100
        /*0366*/ 	.byte	0x07
	.zero		1


	//   ....[38]....
        /*0368*/ 	.word	0x00000c90
        /*036c*/ 	.word	0x000000ff
        /*0370*/ 	.word	0x00000120
        /*0374*/ 	.short	0x0100
        /*0376*/ 	.byte	0x07
	.zero		1


	//   ....[39]....
        /*0378*/ 	.word	0x00000ca0
        /*037c*/ 	.word	0x000000ff
        /*0380*/ 	.word	0x00000140
        /*0384*/ 	.short	0x0100
        /*0386*/ 	.byte	0x07
	.zero		1


	//   ....[40]....
        /*0388*/ 	.word	0x00000cb0
        /*038c*/ 	.word	0x000000ff
        /*0390*/ 	.word	0x00000128
        /*0394*/ 	.short	0x0100
        /*0396*/ 	.byte	0x07
	.zero		1


	//   ....[41]....
        /*0398*/ 	.word	0x00000cc0
        /*039c*/ 	.word	0x000000ff
        /*03a0*/ 	.word	0x00000148
        /*03a4*/ 	.short	0x0100
        /*03a6*/ 	.byte	0x07
	.zero		1


	//   ....[42]....
        /*03a8*/ 	.word	0x00000db0
        /*03ac*/ 	.word	0x000000ff
        /*03b0*/ 	.word	0x00000150
        /*03b4*/ 	.short	0x0100
        /*03b6*/ 	.byte	0x05
	.zero		1


	//   ....[43]....
        /*03b8*/ 	.word	0x00000dc0
        /*03bc*/ 	.word	0x000000ff
        /*03c0*/ 	.word	0x00000160
        /*03c4*/ 	.short	0x0100
        /*03c6*/ 	.byte	0x05
	.zero		1


	//   ....[44]....
        /*03c8*/ 	.word	0x00000dd0
        /*03cc*/ 	.word	0x000000ff
        /*03d0*/ 	.word	0x00000158
        /*03d4*/ 	.short	0x0100
        /*03d6*/ 	.byte	0x05
	.zero		1


	//   ....[45]....
        /*03d8*/ 	.word	0x00000de0
        /*03dc*/ 	.word	0x000000ff
        /*03e0*/ 	.word	0x00000168
        /*03e4*/ 	.short	0x0100
        /*03e6*/ 	.byte	0x05
	.zero		1


	//   ....[46]....
        /*03e8*/ 	.word	0x000016b0
        /*03ec*/ 	.word	0x00000002
        /*03f0*/ 	.word	0x00000160
        /*03f4*/ 	.short	0x010a
        /*03f6*/ 	.byte	0xff
	.zero		1


	//   ....[47]....
        /*03f8*/ 	.word	0x000016e0
        /*03fc*/ 	.word	0x00000002
        /*0400*/ 	.word	0x00000150
        /*0404*/ 	.short	0x0101
        /*0406*/ 	.byte	0xff
	.zero		1


	//   ....[48]....
        /*0408*/ 	.word	0x000017b0
        /*040c*/ 	.word	0x000000ff
        /*0410*/ 	.word	0x00000050
        /*0414*/ 	.short	0x010a
        /*0416*/ 	.byte	0x08
	.zero		1


	//   ....[49]....
        /*0418*/ 	.word	0x00001850
        /*041c*/ 	.word	0x000000ff
        /*0420*/ 	.word	0x00000050
        /*0424*/ 	.short	0x010a
        /*0426*/ 	.byte	0x21
	.zero		1


	//   ....[50]....
        /*0428*/ 	.word	0x000019a0
        /*042c*/ 	.word	0x000000ff
        /*0430*/ 	.word	0x00000050
        /*0434*/ 	.short	0x010a
        /*0436*/ 	.byte	0x08
	.zero		1


	//   ....[51]....
        /*0438*/ 	.word	0x00001ab0
        /*043c*/ 	.word	0x000000ff
        /*0440*/ 	.word	0x000000e8
        /*0444*/ 	.short	0x0101
        /*0446*/ 	.byte	0x04
	.zero		1


	//   ....[52]....
        /*0448*/ 	.word	0x00001ad0
        /*044c*/ 	.word	0x000000ff
        /*0450*/ 	.word	0x00000050
        /*0454*/ 	.short	0x010a
        /*0456*/ 	.byte	0x08
	.zero		1


	//   ....[53]....
        /*0458*/ 	.word	0x00001b50
        /*045c*/ 	.word	0x000000ff
        /*0460*/ 	.word	0x00000050
        /*0464*/ 	.short	0x010a
        /*0466*/ 	.byte	0x11
	.zero		1


	//   ....[54]....
        /*0468*/ 	.word	0x00001ca0
        /*046c*/ 	.word	0x000000ff
        /*0470*/ 	.word	0x00000050
        /*0474*/ 	.short	0x010a
        /*0476*/ 	.byte	0x08
	.zero		1


	//   ....[55]....
        /*0478*/ 	.word	0x00001de0
        /*047c*/ 	.word	0x00000002
        /*0480*/ 	.word	0x000000f0
        /*0484*/ 	.short	0x010a
        /*0486*/ 	.byte	0xff
	.zero		1


	//   ....[56]....
        /*0488*/ 	.word	0x00001ea0
        /*048c*/ 	.word	0x00000002
        /*0490*/ 	.word	0x00000000
        /*0494*/ 	.short	0x0101
        /*0496*/ 	.byte	0xff
	.zero		1


	//   ....[57]....
        /*0498*/ 	.word	0x00002400
        /*049c*/ 	.word	0x000000ff
        /*04a0*/ 	.word	0x00000000
        /*04a4*/ 	.short	0x010a
        /*04a6*/ 	.byte	0x05
	.zero		1


	//   ....[58]....
        /*04a8*/ 	.word	0x00002490
        /*04ac*/ 	.word	0x000000ff
        /*04b0*/ 	.word	0x00000000
        /*04b4*/ 	.short	0x010a
        /*04b6*/ 	.byte	0x05
	.zero		1


	//   ....[59]....
        /*04b8*/ 	.word	0x00002520
        /*04bc*/ 	.word	0x000000ff
        /*04c0*/ 	.word	0x00000000
        /*04c4*/ 	.short	0x010a
        /*04c6*/ 	.byte	0x05
	.zero		1


	//   ....[60]....
        /*04c8*/ 	.word	0x000025b0
        /*04cc*/ 	.word	0x000000ff
        /*04d0*/ 	.word	0x00000000
        /*04d4*/ 	.short	0x010a
        /*04d6*/ 	.byte	0x05
	.zero		1


	//   ....[61]....
        /*04d8*/ 	.word	0x00002640
        /*04dc*/ 	.word	0x000000ff
        /*04e0*/ 	.word	0x00000000
        /*04e4*/ 	.short	0x010a
        /*04e6*/ 	.byte	0x05
	.zero		1


	//   ....[62]....
        /*04e8*/ 	.word	0x000026d0
        /*04ec*/ 	.word	0x000000ff
        /*04f0*/ 	.word	0x00000000
        /*04f4*/ 	.short	0x010a
        /*04f6*/ 	.byte	0x05
	.zero		1


	//   ....[63]....
        /*04f8*/ 	.word	0x00002760
        /*04fc*/ 	.word	0x000000ff
        /*0500*/ 	.word	0x00000000
        /*0504*/ 	.short	0x010a
        /*0506*/ 	.byte	0x05
	.zero		1


	//   ....[64]....
        /*0508*/ 	.word	0x000027f0
        /*050c*/ 	.word	0x000000ff
        /*0510*/ 	.word	0x00000000
        /*0514*/ 	.short	0x010a
        /*0516*/ 	.byte	0x05
	.zero		1


	//   ....[65]....
        /*0518*/ 	.word	0x00002880
        /*051c*/ 	.word	0x000000ff
        /*0520*/ 	.word	0x00000000
        /*0524*/ 	.short	0x010a
        /*0526*/ 	.byte	0x05
	.zero		1


	//   ....[66]....
        /*0528*/ 	.word	0x00002920
        /*052c*/ 	.word	0x00000000
        /*0530*/ 	.word	0x00000000
        /*0534*/ 	.short	0x010a
        /*0536*/ 	.byte	0xff
	.zero		1


	//   ....[67]....
        /*0538*/ 	.word	0x00002a40
        /*053c*/ 	.word	0x00000000
        /*0540*/ 	.word	0x00000150
        /*0544*/ 	.short	0x010a
        /*0546*/ 	.byte	0xff
	.zero		1


	//   ....[68]....
        /*0548*/ 	.word	0x00002ab0
        /*054c*/ 	.word	0x00000000
        /*0550*/ 	.word	0x00000000
        /*0554*/ 	.short	0x0101
        /*0556*/ 	.byte	0xff
	.zero		1


	//   ....[69]....
        /*0558*/ 	.word	0x00002ad0
        /*055c*/ 	.word	0x000000ff
        /*0560*/ 	.word	0x00000100
        /*0564*/ 	.short	0x010a
        /*0566*/ 	.byte	0x05
	.zero		1


	//   ....[70]....
        /*0568*/ 	.word	0x00002bf0
        /*056c*/ 	.word	0x00000000
        /*0570*/ 	.word	0x000000f0
        /*0574*/ 	.short	0x010a
        /*0576*/ 	.byte	0xff
	.zero		1


	//   ....[71]....
        /*0578*/ 	.word	0x00002cf0
        /*057c*/ 	.word	0x00000000
        /*0580*/ 	.word	0x00000000
        /*0584*/ 	.short	0x0101
        /*0586*/ 	.byte	0xff
	.zero		1


	//   ....[72]....
        /*0588*/ 	.word	0x00002d80
        /*058c*/ 	.word	0x000000ff
        /*0590*/ 	.word	0x00000100
        /*0594*/ 	.short	0x0106
        /*0596*/ 	.byte	0x05
	.zero		1


	//   ....[73]....
        /*0598*/ 	.word	0x00002da0
        /*059c*/ 	.word	0x000000ff
        /*05a0*/ 	.word	0x00000100
        /*05a4*/ 	.short	0x010a
        /*05a6*/ 	.byte	0x05
	.zero		1


	//   ....[74]....
        /*05a8*/ 	.word	0x00002e30
        /*05ac*/ 	.word	0x000000ff
        /*05b0*/ 	.word	0x00000100
        /*05b4*/ 	.short	0x0106
        /*05b6*/ 	.byte	0x04
	.zero		1


	//   ....[75]....
        /*05b8*/ 	.word	0x00002e70
        /*05bc*/ 	.word	0x00000000
        /*05c0*/ 	.word	0x00000100
        /*05c4*/ 	.short	0x010a
        /*05c6*/ 	.byte	0xff
	.zero		1


	//   ....[76]....
        /*05c8*/ 	.word	0x00003360
        /*05cc*/ 	.word	0x00000000
        /*05d0*/ 	.word	0x000000f0
        /*05d4*/ 	.short	0x010a
        /*05d6*/ 	.byte	0xff
	.zero		1


	//   ....[77]....
        /*05d8*/ 	.word	0x00003460
        /*05dc*/ 	.word	0x00000003
        /*05e0*/ 	.word	0x00000000
        /*05e4*/ 	.short	0x0101
        /*05e6*/ 	.byte	0xff
	.zero		1


	//   ....[78]....
        /*05e8*/ 	.word	0x00003470
        /*05ec*/ 	.word	0x000000ff
        /*05f0*/ 	.word	0x00000000
        /*05f4*/ 	.short	0x010a
        /*05f6*/ 	.byte	0x04
	.zero		1


	//   ....[79]....
        /*05f8*/ 	.word	0x000034f0
        /*05fc*/ 	.word	0x000000ff
        /*0600*/ 	.word	0x00000130
        /*0604*/ 	.short	0x010a
        /*0606*/ 	.byte	0x08
	.zero		1


	//   ....[80]....
        /*0608*/ 	.word	0x000035d0
        /*060c*/ 	.word	0x000000ff
        /*0610*/ 	.word	0x00000000
        /*0614*/ 	.short	0x010a
        /*0616*/ 	.byte	0x07
	.zero		1


	//   ....[81]....
        /*0618*/ 	.word	0x00003710
        /*061c*/ 	.word	0x000000ff
        /*0620*/ 	.word	0x00000000
        /*0624*/ 	.short	0x010a
        /*0626*/ 	.byte	0x04
	.zero		1


	//   ....[82]....
        /*0628*/ 	.word	0x00003900
        /*062c*/ 	.word	0x000000ff
        /*0630*/ 	.word	0x00000000
        /*0634*/ 	.short	0x010a
        /*0636*/ 	.byte	0x05
	.zero		1


	//   ....[83]....
        /*0638*/ 	.word	0x00003990
        /*063c*/ 	.word	0x000000ff
        /*0640*/ 	.word	0x00000000
        /*0644*/ 	.short	0x010a
        /*0646*/ 	.byte	0x05
	.zero		1


	//   ....[84]....
        /*0648*/ 	.word	0x00003a20
        /*064c*/ 	.word	0x000000ff
        /*0650*/ 	.word	0x00000000
        /*0654*/ 	.short	0x010a
        /*0656*/ 	.byte	0x05
	.zero		1


	//   ....[85]....
        /*0658*/ 	.word	0x00003ab0
        /*065c*/ 	.word	0x000000ff
        /*0660*/ 	.word	0x00000000
        /*0664*/ 	.short	0x010a
        /*0666*/ 	.byte	0x07
	.zero		1


	//   ....[86]....
        /*0668*/ 	.word	0x00003f30
        /*066c*/ 	.word	0x00000000
        /*0670*/ 	.word	0x000000f0
        /*0674*/ 	.short	0x010a
        /*0676*/ 	.byte	0xff
	.zero		1


	//   ....[87]....
        /*0678*/ 	.word	0x00003ff0
        /*067c*/ 	.word	0x00000000
        /*0680*/ 	.word	0x00000000
        /*0684*/ 	.short	0x0101
        /*0686*/ 	.byte	0xff
	.zero		1


	//   ....[88]....
        /*0688*/ 	.word	0x00004310
        /*068c*/ 	.word	0x000000ff
        /*0690*/ 	.word	0x000000e8
        /*0694*/ 	.short	0x010a
        /*0696*/ 	.byte	0x07
	.zero		1


	//   ....[89]....
        /*0698*/ 	.word	0x00004500
        /*069c*/ 	.word	0x000000ff
        /*06a0*/ 	.word	0x000000c0
        /*06a4*/ 	.short	0x010a
        /*06a6*/ 	.byte	0x07
	.zero		1


	//   ....[90]....
        /*06a8*/ 	.word	0x00004670
        /*06ac*/ 	.word	0x000000ff
        /*06b0*/ 	.word	0x000000a0
        /*06b4*/ 	.short	0x010b
        /*06b6*/ 	.byte	0x07
	.zero		1


	//   ....[91]....
        /*06b8*/ 	.word	0x00004680
        /*06bc*/ 	.word	0x000000ff
        /*06c0*/ 	.word	0x00000000
        /*06c4*/ 	.short	0x0101
        /*06c6*/ 	.byte	0x08
	.zero		1


	//   ....[92]....
        /*06c8*/ 	.word	0x00004690
        /*06cc*/ 	.word	0x000000ff
        /*06d0*/ 	.word	0x000000c8
        /*06d4*/ 	.short	0x010a
        /*06d6*/ 	.byte	0x07
	.zero		1


	//   ....[93]....
        /*06d8*/ 	.word	0x000047e0
        /*06dc*/ 	.word	0x000000ff
        /*06e0*/ 	.word	0x000000a8
        /*06e4*/ 	.short	0x010b
        /*06e6*/ 	.byte	0x07
	.zero		1


	//   ....[94]....
        /*06e8*/ 	.word	0x000047f0
        /*06ec*/ 	.word	0x000000ff
        /*06f0*/ 	.word	0x00000000
        /*06f4*/ 	.short	0x0101
        /*06f6*/ 	.byte	0x08
	.zero		1


	//   ....[95]....
        /*06f8*/ 	.word	0x00004800
        /*06fc*/ 	.word	0x000000ff
        /*0700*/ 	.word	0x000000d0
        /*0704*/ 	.short	0x010a
        /*0706*/ 	.byte	0x07
	.zero		1


	//   ....[96]....
        /*0708*/ 	.word	0x00004980
        /*070c*/ 	.word	0x000000ff
        /*0710*/ 	.word	0x000000b0
        /*0714*/ 	.short	0x010b
        /*0716*/ 	.byte	0x07
	.zero		1


	//   ....[97]....
        /*0718*/ 	.word	0x000049c0
        /*071c*/ 	.word	0x000000ff
        /*0720*/ 	.word	0x00000000
        /*0724*/ 	.short	0x0101
        /*0726*/ 	.byte	0x08
	.zero		1


	//   ....[98]....
        /*0728*/ 	.word	0x00004a00
        /*072c*/ 	.word	0x000000ff
        /*0730*/ 	.word	0x000000d8
        /*0734*/ 	.short	0x010a
        /*0736*/ 	.byte	0x07
	.zero		1


	//   ....[99]....
        /*0738*/ 	.word	0x00004c40
        /*073c*/ 	.word	0x000000ff
        /*0740*/ 	.word	0x000000b8
        /*0744*/ 	.short	0x010b
        /*0746*/ 	.byte	0x07
	.zero		1


	//   ....[100]....
        /*0748*/ 	.word	0x00004c60
        /*074c*/ 	.word	0x000000ff
        /*0750*/ 	.word	0x00000000
        /*0754*/ 	.short	0x0101
        /*0756*/ 	.byte	0x0d
	.zero		1


	//   ....[101]....
        /*0758*/ 	.word	0x00004c90
        /*075c*/ 	.word	0x000000ff
        /*0760*/ 	.word	0x000000c0
        /*0764*/ 	.short	0x010a
        /*0766*/ 	.byte	0x07
	.zero		1


	//   ....[102]....
        /*0768*/ 	.word	0x00004cb0
        /*076c*/ 	.word	0x000000ff
        /*0770*/ 	.word	0x000000c8
        /*0774*/ 	.short	0x010a
        /*0776*/ 	.byte	0x07
	.zero		1


	//   ....[103]....
        /*0778*/ 	.word	0x00004cd0
        /*077c*/ 	.word	0x000000ff
        /*0780*/ 	.word	0x000000d0
        /*0784*/ 	.short	0x010a
        /*0786*/ 	.byte	0x07
	.zero		1


	//   ....[104]....
        /*0788*/ 	.word	0x00004d10
        /*078c*/ 	.word	0x00000000
        /*0790*/ 	.word	0x000000d8
        /*0794*/ 	.short	0x010a
        /*0796*/ 	.byte	0xff
	.zero		1


	//   ....[105]....
        /*0798*/ 	.word	0x00005050
        /*079c*/ 	.word	0x00000000
        /*07a0*/ 	.word	0x000000f0
        /*07a4*/ 	.short	0x010a
        /*07a6*/ 	.byte	0xff
	.zero		1


	//   ....[106]....
        /*07a8*/ 	.word	0x00005160
        /*07ac*/ 	.word	0x00000000
        /*07b0*/ 	.word	0x00000000
        /*07b4*/ 	.short	0x0101
        /*07b6*/ 	.byte	0xff
	.zero		1


	//   ....[107]....
        /*07b8*/ 	.word	0x00005b80
        /*07bc*/ 	.word	0x00000002
        /*07c0*/ 	.word	0x000000a0
        /*07c4*/ 	.short	0x010a
        /*07c6*/ 	.byte	0xff
	.zero		1


	//   ....[108]....
        /*07c8*/ 	.word	0x00005bc0
        /*07cc*/ 	.word	0x00000071
        /*07d0*/ 	.word	0x00000110
        /*07d4*/ 	.short	0x010a
        /*07d6*/ 	.byte	0xff
	.zero		1


	//   ....[109]....
        /*07d8*/ 	.word	0x00005d00
        /*07dc*/ 	.word	0x00000002
        /*07e0*/ 	.word	0x000000a0
        /*07e4*/ 	.short	0x010a
        /*07e6*/ 	.byte	0xff
	.zero		1


	//   ....[110]....
        /*07e8*/ 	.word	0x00005e20
        /*07ec*/ 	.word	0x00000000
        /*07f0*/ 	.word	0x00000000
        /*07f4*/ 	.short	0x0101
        /*07f6*/ 	.byte	0xff
	.zero		1


	//   ....[111]....
        /*07f8*/ 	.word	0x00005ea0
        /*07fc*/ 	.word	0x00000071
        /*0800*/ 	.word	0x00000110
        /*0804*/ 	.short	0x010a
        /*0806*/ 	.byte	0xff
	.zero		1


	//   ....[112]....
        /*0808*/ 	.word	0x000069f0
        /*080c*/ 	.word	0x00000000
        /*0810*/ 	.word	0x000000a0
        /*0814*/ 	.short	0x010a
        /*0816*/ 	.byte	0xff
	.zero		1


	//   ....[113]....
        /*0818*/ 	.word	0x00006ab0
        /*081c*/ 	.word	0x00000000
        /*0820*/ 	.word	0x000000a0
        /*0824*/ 	.short	0x010a
        /*0826*/ 	.byte	0xff
	.zero		1


	//   ....[114]....
        /*0828*/ 	.word	0x00006be0
        /*082c*/ 	.word	0x00000000
        /*0830*/ 	.word	0x00000000
        /*0834*/ 	.short	0x0101
        /*0836*/ 	.byte	0xff
	.zero		1


	//   ....[115]....
        /*0838*/ 	.word	0x00007750
        /*083c*/ 	.word	0x00000000
        /*0840*/ 	.word	0x000000a0
        /*0844*/ 	.short	0x010a
        /*0846*/ 	.byte	0xff
	.zero		1


	//   ....[116]....
        /*0848*/ 	.word	0x00007810
        /*084c*/ 	.word	0x00000000
        /*0850*/ 	.word	0x000000a0
        /*0854*/ 	.short	0x010a
        /*0856*/ 	.byte	0xff
	.zero		1


	//   ....[117]....
        /*0858*/ 	.word	0x00007940
        /*085c*/ 	.word	0x00000000
        /*0860*/ 	.word	0x00000000
        /*0864*/ 	.short	0x0101
        /*0866*/ 	.byte	0xff
	.zero		1


	//   ....[118]....
        /*0868*/ 	.word	0x000084e0
        /*086c*/ 	.word	0x00000000
        /*0870*/ 	.word	0x000000a0
        /*0874*/ 	.short	0x010a
        /*0876*/ 	.byte	0xff
	.zero		1


	//   ....[119]....
        /*0878*/ 	.word	0x000085a0
        /*087c*/ 	.word	0x00000000
        /*0880*/ 	.word	0x000000a0
        /*0884*/ 	.short	0x010a
        /*0886*/ 	.byte	0xff
	.zero		1


	//   ....[120]....
        /*0888*/ 	.word	0x000086d0
        /*088c*/ 	.word	0x00000000
        /*0890*/ 	.word	0x00000000
        /*0894*/ 	.short	0x0101
        /*0896*/ 	.byte	0xff
	.zero		1


	//   ....[121]....
        /*0898*/ 	.word	0x00008b10
        /*089c*/ 	.word	0x000000ff
        /*08a0*/ 	.word	0x00000000
        /*08a4*/ 	.short	0x0101
        /*08a6*/ 	.byte	0x05
	.zero		1


	//   ....[122]....
        /*08a8*/ 	.word	0x00009350
        /*08ac*/ 	.word	0x00000002
        /*08b0*/ 	.word	0x00000160
        /*08b4*/ 	.short	0x010a
        /*08b6*/ 	.byte	0xff
	.zero		1


	//   ....[123]....
        /*08b8*/ 	.word	0x000093b0
        /*08bc*/ 	.word	0x00000002
        /*08c0*/ 	.word	0x00000050
        /*08c4*/ 	.short	0x010a
        /*08c6*/ 	.byte	0xff
	.zero		1


	//   ....[124]....
        /*08c8*/ 	.word	0x00009410
        /*08cc*/ 	.word	0x00000002
        /*08d0*/ 	.word	0x00000050
        /*08d4*/ 	.short	0x010a
        /*08d6*/ 	.byte	0xff
	.zero		1


	//   ....[125]....
        /*08d8*/ 	.word	0x00009460
        /*08dc*/ 	.word	0x00000002
        /*08e0*/ 	.word	0x000000f0
        /*08e4*/ 	.short	0x010a
        /*08e6*/ 	.byte	0xff
	.zero		1


	//   ....[126]....
        /*08e8*/ 	.word	0x000094c0
        /*08ec*/ 	.word	0x00000000
        /*08f0*/ 	.word	0x00000000
        /*08f4*/ 	.short	0x010a
        /*08f6*/ 	.byte	0xff
	.zero		1


	//   ....[127]....
        /*08f8*/ 	.word	0x00009520
        /*08fc*/ 	.word	0x00000000
        /*0900*/ 	.word	0x00000000
        /*0904*/ 	.short	0x010a
        /*0906*/ 	.byte	0xff
	.zero		1


	//   ....[128]....
        /*0908*/ 	.word	0x00009580
        /*090c*/ 	.word	0x00000000
        /*0910*/ 	.word	0x00000000
        /*0914*/ 	.short	0x010a
        /*0916*/ 	.byte	0xff
	.zero		1


	//   ....[129]....
        /*0918*/ 	.word	0x000095e0
        /*091c*/ 	.word	0x00000000
        /*0920*/ 	.word	0x00000000
        /*0924*/ 	.short	0x010a
        /*0926*/ 	.byte	0xff
	.zero		1


	//   ....[130]....
        /*0928*/ 	.word	0x00009640
        /*092c*/ 	.word	0x00000000
        /*0930*/ 	.word	0x00000000
        /*0934*/ 	.short	0x010a
        /*0936*/ 	.byte	0xff
	.zero		1


	//   ....[131]....
        /*0938*/ 	.word	0x000096a0
        /*093c*/ 	.word	0x00000000
        /*0940*/ 	.word	0x00000000
        /*0944*/ 	.short	0x010a
        /*0946*/ 	.byte	0xff
	.zero		1


	//   ....[132]....
        /*0948*/ 	.word	0x00009700
        /*094c*/ 	.word	0x00000000
        /*0950*/ 	.word	0x00000000
        /*0954*/ 	.short	0x010a
        /*0956*/ 	.byte	0xff
	.zero		1


	//   ....[133]....
        /*0958*/ 	.word	0x00009760
        /*095c*/ 	.word	0x00000000
        /*0960*/ 	.word	0x00000000
        /*0964*/ 	.short	0x010a
        /*0966*/ 	.byte	0xff
	.zero		1


	//   ....[134]....
        /*0968*/ 	.word	0x000097c0
        /*096c*/ 	.word	0x00000000
        /*0970*/ 	.word	0x00000000
        /*0974*/ 	.short	0x010a
        /*0976*/ 	.byte	0xff
	.zero		1


	//   ....[135]....
        /*0978*/ 	.word	0x00009810
        /*097c*/ 	.word	0x00000000
        /*0980*/ 	.word	0x00000150
        /*0984*/ 	.short	0x010a
        /*0986*/ 	.byte	0xff
	.zero		1


	//   ....[136]....
        /*0988*/ 	.word	0x00009870
        /*098c*/ 	.word	0x00000000
        /*0990*/ 	.word	0x00000100
        /*0994*/ 	.short	0x010a
        /*0996*/ 	.byte	0xff
	.zero		1


	//   ....[137]....
        /*0998*/ 	.word	0x000098c0
        /*099c*/ 	.word	0x00000000
        /*09a0*/ 	.word	0x000000f0
        /*09a4*/ 	.short	0x010a
        /*09a6*/ 	.byte	0xff
	.zero		1


	//   ....[138]....
        /*09a8*/ 	.word	0x00009920
        /*09ac*/ 	.word	0x00000000
        /*09b0*/ 	.word	0x00000100
        /*09b4*/ 	.short	0x010a
        /*09b6*/ 	.byte	0xff
	.zero		1


	//   ....[139]....
        /*09b8*/ 	.word	0x00009970
        /*09bc*/ 	.word	0x00000000
        /*09c0*/ 	.word	0x000000f0
        /*09c4*/ 	.short	0x010a
        /*09c6*/ 	.byte	0xff
	.zero		1


	//   ....[140]....
        /*09c8*/ 	.word	0x000099d0
        /*09cc*/ 	.word	0x00000002
        /*09d0*/ 	.word	0x00000130
        /*09d4*/ 	.short	0x010a
        /*09d6*/ 	.byte	0xff
	.zero		1


	//   ....[141]....
        /*09d8*/ 	.word	0x00009a30
        /*09dc*/ 	.word	0x00000000
        /*09e0*/ 	.word	0x00000000
        /*09e4*/ 	.short	0x010a
        /*09e6*/ 	.byte	0xff
	.zero		1


	//   ....[142]....
        /*09e8*/ 	.word	0x00009a90
        /*09ec*/ 	.word	0x00000000
        /*09f0*/ 	.word	0x00000000
        /*09f4*/ 	.short	0x010a
        /*09f6*/ 	.byte	0xff
	.zero		1


	//   ....[143]....
        /*09f8*/ 	.word	0x00009af0
        /*09fc*/ 	.word	0x00000000
        /*0a00*/ 	.word	0x00000000
        /*0a04*/ 	.short	0x010a
        /*0a06*/ 	.byte	0xff
	.zero		1


	//   ....[144]....
        /*0a08*/ 	.word	0x00009b50
        /*0a0c*/ 	.word	0x00000000
        /*0a10*/ 	.word	0x00000000
        /*0a14*/ 	.short	0x010a
        /*0a16*/ 	.byte	0xff
	.zero		1


	//   ....[145]....
        /*0a18*/ 	.word	0x00009bb0
        /*0a1c*/ 	.word	0x00000000
        /*0a20*/ 	.word	0x00000000
        /*0a24*/ 	.short	0x010a
        /*0a26*/ 	.byte	0xff
	.zero		1


	//   ....[146]....
        /*0a28*/ 	.word	0x00009c00
        /*0a2c*/ 	.word	0x00000000
        /*0a30*/ 	.word	0x000000f0
        /*0a34*/ 	.short	0x010a
        /*0a36*/ 	.byte	0xff
	.zero		1


	//   ....[147]....
        /*0a38*/ 	.word	0x00009c60
        /*0a3c*/ 	.word	0x00000000
        /*0a40*/ 	.word	0x000000e8
        /*0a44*/ 	.short	0x010a
        /*0a46*/ 	.byte	0xff
	.zero		1


	//   ....[148]....
        /*0a48*/ 	.word	0x00009cc0
        /*0a4c*/ 	.word	0x00000000
        /*0a50*/ 	.word	0x000000c0
        /*0a54*/ 	.short	0x010a
        /*0a56*/ 	.byte	0xff
	.zero		1


	//   ....[149]....
        /*0a58*/ 	.word	0x00009d20
        /*0a5c*/ 	.word	0x00000000
        /*0a60*/ 	.word	0x000000c8
        /*0a64*/ 	.short	0x010a
        /*0a66*/ 	.byte	0xff
	.zero		1


	//   ....[150]....
        /*0a68*/ 	.word	0x00009d80
        /*0a6c*/ 	.word	0x00000000
        /*0a70*/ 	.word	0x000000d0
        /*0a74*/ 	.short	0x010a
        /*0a76*/ 	.byte	0xff
	.zero		1


	//   ....[151]....
        /*0a78*/ 	.word	0x00009de0
        /*0a7c*/ 	.word	0x00000000
        /*0a80*/ 	.word	0x000000d8
        /*0a84*/ 	.short	0x010a
        /*0a86*/ 	.byte	0xff
	.zero		1


	//   ....[152]....
        /*0a88*/ 	.word	0x00009e40
        /*0a8c*/ 	.word	0x00000000
        /*0a90*/ 	.word	0x000000c0
        /*0a94*/ 	.short	0x010a
        /*0a96*/ 	.byte	0xff
	.zero		1


	//   ....[153]....
        /*0a98*/ 	.word	0x00009ea0
        /*0a9c*/ 	.word	0x00000000
        /*0aa0*/ 	.word	0x000000c8
        /*0aa4*/ 	.short	0x010a
        /*0aa6*/ 	.byte	0xff
	.zero		1


	//   ....[154]....
        /*0aa8*/ 	.word	0x00009f00
        /*0aac*/ 	.word	0x00000000
        /*0ab0*/ 	.word	0x000000d0
        /*0ab4*/ 	.short	0x010a
        /*0ab6*/ 	.byte	0xff
	.zero		1


	//   ....[155]....
        /*0ab8*/ 	.word	0x00009f50
        /*0abc*/ 	.word	0x00000000
        /*0ac0*/ 	.word	0x000000f0
        /*0ac4*/ 	.short	0x010a
        /*0ac6*/ 	.byte	0xff
	.zero		1


	//   ....[156]....
        /*0ac8*/ 	.word	0x00009fa0
        /*0acc*/ 	.word	0x00000002
        /*0ad0*/ 	.word	0x000000a0
        /*0ad4*/ 	.short	0x010a
        /*0ad6*/ 	.byte	0xff
	.zero		1


	//   ....[157]....
        /*0ad8*/ 	.word	0x00009ff0
        /*0adc*/ 	.word	0x00000071
        /*0ae0*/ 	.word	0x00000110
        /*0ae4*/ 	.short	0x010a
        /*0ae6*/ 	.byte	0xff
	.zero		1


	//   ....[158]....
        /*0ae8*/ 	.word	0x0000a040
        /*0aec*/ 	.word	0x00000000
        /*0af0*/ 	.word	0x000000a0
        /*0af4*/ 	.short	0x010a
        /*0af6*/ 	.byte	0xff
	.zero		1


	//   ....[159]....
        /*0af8*/ 	.word	0x0000a090
        /*0afc*/ 	.word	0x00000000
        /*0b00*/ 	.word	0x000000a0
        /*0b04*/ 	.short	0x010a
        /*0b06*/ 	.byte	0xff
	.zero		1


	//   ....[160]....
        /*0b08*/ 	.word	0x0000a0e0
        /*0b0c*/ 	.word	0x00000000
        /*0b10*/ 	.word	0x000000a0
        /*0b14*/ 	.short	0x010a
        /*0b16*/ 	.byte	0xff
	.zero		1


	//----- nvinfo : EIATTR_NUM_MBARRIERS
	.align		4
.L_48:
        /*0b18*/ 	.byte	0x03, 0x38
        /*0b1a*/ 	.short	0x002e


	//----- nvinfo : EIATTR_EXIT_INSTR_OFFSETS
	.align		4
        /*0b1c*/ 	.byte	0x04, 0x1c
        /*0b1e*/ 	.short	(.L_50 - .L_49)


	//   ....[0]....
.L_49:
        /*0b20*/ 	.word	0x00002950


	//   ....[1]....
        /*0b24*/ 	.word	0x00002e40


	//   ....[2]....
        /*0b28*/ 	.word	0x00002ea0


	//   ....[3]....
        /*0b2c*/ 	.word	0x00003d10


	//   ....[4]....
        /*0b30*/ 	.word	0x00004d40


	//   ....[5]....
        /*0b34*/ 	.word	0x00004d80


	//   ....[6]....
        /*0b38*/ 	.word	0x00009340


	//----- nvinfo : EIATTR_MAX_THREADS
	.align		4
.L_50:
        /*0b3c*/ 	.byte	0x04, 0x05
        /*0b3e*/ 	.short	(.L_52 - .L_51)
.L_51:
        /*0b40*/ 	.word	0x00000100
        /*0b44*/ 	.word	0x00000001
        /*0b48*/ 	.word	0x00000001


	//----- nvinfo : EIATTR_CRS_STACK_SIZE
	.align		4
.L_52:
        /*0b4c*/ 	.byte	0x04, 0x1e
        /*0b4e*/ 	.short	(.L_54 - .L_53)
.L_53:
        /*0b50*/ 	.word	0x00000000


	//----- nvinfo : EIATTR_CBANK_PARAM_SIZE
	.align		4
.L_54:
        /*0b54*/ 	.byte	0x03, 0x19
        /*0b56*/ 	.short	0x0800


	//----- nvinfo : EIATTR_PARAM_CBANK
	.align		4
        /*0b58*/ 	.byte	0x04, 0x0a
        /*0b5a*/ 	.short	(.L_56 - .L_55)
	.align		4
.L_55:
        /*0b5c*/ 	.word	index@(.nv.constant0._ZN7cutlass13device_kernelINS_4gemm6kernel13GemmUniversalIN4cute5tupleIJiiiiEEENS1_10collective13CollectiveMmaINS1_35MainloopSm100TmaUmmaWarpSpecializedILi10ELi2ELi4ENS5_IJNS4_1CILi1EEESB_SB_EEEEENS5_IJNSA_ILi64EEENSA_ILi256EEESE_EEENS_12float_e4m3_tENS5_IJSB_llEEENS_12float_e5m2_tENS5_IJlSB_lEEENS4_8TiledMMAINS4_8MMA_AtomIJNS4_10MMA_TraitsINS4_19SM100_MMA_F8F6F4_SSEJSH_SJ_fSE_SF_NS4_17integral_constantINS4_4UMMA5MajorELSR_1EEENSP_ISR_LSR_0EEENSP_INSQ_7ScaleInELSU_0EEESV_EEEEEENS4_6LayoutISC_NS5_IJNSA_ILi0EEESZ_SZ_EEEEENS5_IJNS4_10UnderscoreES12_S12_EEEEENS4_13SM90_TMA_LOADENS4_14ComposedLayoutINS4_7SwizzleILi2ELi4ELi3EEENS4_18smem_ptr_flag_bitsILi8EEENSY_INS5_IJSE_NSA_ILi8EEEEEENS5_IJSB_SE_EEEEEEEvNS4_8identityES15_NS16_IS18_S1A_NSY_INS5_IJS1B_SE_EEENS5_IJSE_SB_EEEEEEEvS1G_EENS_8epilogue10collective18CollectiveEpilogueINS1M_23Sm100TmaWarpSpecializedILi4ELi2ELi32ELb0ELb0EEEJSG_NS5_IJNSY_ISE_SB_EES1R_EEESH_SK_SH_SK_NS1M_6fusion15FusionCallbacksIS1Q_NS1T_17LinearCombinationISH_fSH_fLNS_15FloatRoundStyleE2EEESG_S1S_JEEENS4_5SM1004TMEM4LOAD26SM100_TMEM_LOAD_16dp32b32xES15_S1K_NS4_39AutoVectorizingCopyWithAssumedAlignmentILi128EEENS4_14SM90_TMA_STOREES1K_S24_S24_EEEvvEEEEvNT_6ParamsE)
        /*0b60*/ 	.short	0x0380
        /*0b62*/ 	.short	0x0800


	//----- nvinfo : EIATTR_SW_WAR
	.align		4
.L_56:
        /*0b64*/ 	.byte	0x04, 0x36
        /*0b66*/ 	.short	(.L_58 - .L_57)
.L_57:
        /*0b68*/ 	.word	0x00000008
.L_58:


//--------------------- .nv.callgraph             --------------------------
	.section	.nv.callgraph,"",@"SHT_CUDA_CALLGRAPH"
	.align	4
	.sectionentsize	8
	.align		4
        /*0000*/ 	.word	0x00000000
	.align		4
        /*0004*/ 	.word	0xffffffff
	.align		4
        /*0008*/ 	.word	index@(_ZN7cutlass13device_kernelINS_4gemm6kernel13GemmUniversalIN4cute5tupleIJiiiiEEENS1_10collective13CollectiveMmaINS1_35MainloopSm100TmaUmmaWarpSpecializedILi10ELi2ELi4ENS5_IJNS4_1CILi1EEESB_SB_EEEEENS5_IJNSA_ILi64EEENSA_ILi256EEESE_EEENS_12float_e4m3_tENS5_IJSB_llEEENS_12float_e5m2_tENS5_IJlSB_lEEENS4_8TiledMMAINS4_8MMA_AtomIJNS4_10MMA_TraitsINS4_19SM100_MMA_F8F6F4_SSEJSH_SJ_fSE_SF_NS4_17integral_constantINS4_4UMMA5MajorELSR_1EEENSP_ISR_LSR_0EEENSP_INSQ_7ScaleInELSU_0EEESV_EEEEEENS4_6LayoutISC_NS5_IJNSA_ILi0EEESZ_SZ_EEEEENS5_IJNS4_10UnderscoreES12_S12_EEEEENS4_13SM90_TMA_LOADENS4_14ComposedLayoutINS4_7SwizzleILi2ELi4ELi3EEENS4_18smem_ptr_flag_bitsILi8EEENSY_INS5_IJSE_NSA_ILi8EEEEEENS5_IJSB_SE_EEEEEEEvNS4_8identityES15_NS16_IS18_S1A_NSY_INS5_IJS1B_SE_EEENS5_IJSE_SB_EEEEEEEvS1G_EENS_8epilogue10collective18CollectiveEpilogueINS1M_23Sm100TmaWarpSpecializedILi4ELi2ELi32ELb0ELb0EEEJSG_NS5_IJNSY_ISE_SB_EES1R_EEESH_SK_SH_SK_NS1M_6fusion15FusionCallbacksIS1Q_NS1T_17LinearCombinationISH_fSH_fLNS_15FloatRoundStyleE2EEESG_S1S_JEEENS4_5SM1004TMEM4LOAD26SM100_TMEM_LOAD_16dp32b32xES15_S1K_NS4_39AutoVectorizingCopyWithAssumedAlignmentILi128EEENS4_14SM90_TMA_STOREES1K_S24_S24_EEEvvEEEEvNT_6ParamsE)
	.align		4
        /*000c*/ 	.word	index@(__assertfail)
	.align		4
        /*0010*/ 	.word	0x00000000
	.align		4
        /*0014*/ 	.word	0xfffffffe
	.align		4
        /*0018*/ 	.word	0x00000000
	.align		4
        /*001c*/ 	.word	0xfffffffd
	.align		4
        /*0020*/ 	.word	0x00000000
	.align		4
        /*0024*/ 	.word	0xfffffffc


//--------------------- .nv.constant4             --------------------------
	.section	.nv.constant4,"a",@progbits
	.align	8
	.align		8
.nv.constant4:
        /*0000*/ 	.dword	__assertfail
	.align		8
        /*0008*/ 	.dword	__unnamed_1
	.align		8
        /*0010*/ 	.dword	__unnamed_2
	.align		8
        /*0018*/ 	.dword	__unnamed_3
	.align		8
        /*0020*/ 	.dword	_ZN40_INTERNAL_85cce217_4_k_cu_991cb1f5_364394cuda3std3__45__cpo5beginE
	.align		8
        /*0028*/ 	.dword	_ZN40_INTERNAL_85cce217_4_k_cu_991cb1f5_364394cuda3std3__45__cpo3endE
	.align		8
        /*0030*/ 	.dword	_ZN40_INTERNAL_85cce217_4_k_cu_991cb1f5_364394cuda3std3__45__cpo6cbeginE
	.align		8
        /*0038*/ 	.dword	_ZN40_INTERNAL_85cce217_4_k_cu_991cb1f5_364394cuda3std3__45__cpo4cendE
	.align		8
        /*0040*/ 	.dword	_ZN40_INTERNAL_85cce217_4_k_cu_991cb1f5_364394cuda3std3__442_GLOBAL__N__85cce217_4_k_cu_991cb1f5_364396ignoreE
	.align		8
        /*0048*/ 	.dword	_ZN40_INTERNAL_85cce217_4_k_cu_991cb1f5_364394cuda3std3__419piecewise_constructE
	.align		8
        /*0050*/ 	.dword	_ZN40_INTERNAL_85cce217_4_k_cu_991cb1f5_364394cuda3std3__48in_placeE
	.align		8
        /*0058*/ 	.dword	_ZN40_INTERNAL_85cce217_4_k_cu_991cb1f5_364394cuda3std6ranges3__45__cpo4swapE
	.align		8
        /*0060*/ 	.dword	_ZN40_INTERNAL_85cce217_4_k_cu_991cb1f5_364394cuda3std6ranges3__45__cpo9iter_moveE
	.align		8
        /*0068*/ 	.dword	_ZN40_INTERNAL_85cce217_4_k_cu_991cb1f5_364394cute7productE
	.align		8
        /*0070*/ 	.dword	_ZN40_INTERNAL_85cce217_4_k_cu_991cb1f5_364394cute1_E
	.align		8
        /*0078*/ 	.dword	$str$25
	.align		8
        /*0080*/ 	.dword	$str$26
	.align		8
        /*0088*/ 	.dword	$str$27
	.align		8
        /*0090*/ 	.dword	$str$28


//--------------------- .text._ZN7cutlass13device_kernelINS_4gemm6kernel13GemmUniversalIN4cute5tupleIJiiiiEEENS1_10collective13CollectiveMmaINS1_35MainloopSm100TmaUmmaWarpSpecializedILi10ELi2ELi4ENS5_IJNS4_1CILi1EEESB_SB_EEEEENS5_IJNSA_ILi64EEENSA_ILi256EEESE_EEENS_12float_e4m3_tENS5_IJSB_llEEENS_12float_e5m2_tENS5_IJlSB_lEEENS4_8TiledMMAINS4_8MMA_AtomIJNS4_10MMA_TraitsINS4_19SM100_MMA_F8F6F4_SSEJSH_SJ_fSE_SF_NS4_17integral_constantINS4_4UMMA5MajorELSR_1EEENSP_ISR_LSR_0EEENSP_INSQ_7ScaleInELSU_0EEESV_EEEEEENS4_6LayoutISC_NS5_IJNSA_ILi0EEESZ_SZ_EEEEENS5_IJNS4_10UnderscoreES12_S12_EEEEENS4_13SM90_TMA_LOADENS4_14ComposedLayoutINS4_7SwizzleILi2ELi4ELi3EEENS4_18smem_ptr_flag_bitsILi8EEENSY_INS5_IJSE_NSA_ILi8EEEEEENS5_IJSB_SE_EEEEEEEvNS4_8identityES15_NS16_IS18_S1A_NSY_INS5_IJS1B_SE_EEENS5_IJSE_SB_EEEEEEEvS1G_EENS_8epilogue10collective18CollectiveEpilogueINS1M_23Sm100TmaWarpSpecializedILi4ELi2ELi32ELb0ELb0EEEJSG_NS5_IJNSY_ISE_SB_EES1R_EEESH_SK_SH_SK_NS1M_6fusion15FusionCallbacksIS1Q_NS1T_17LinearCombinationISH_fSH_fLNS_15FloatRoundStyleE2EEESG_S1S_JEEENS4_5SM1004TMEM4LOAD26SM100_TMEM_LOAD_16dp32b32xES15_S1K_NS4_39AutoVectorizingCopyWithAssumedAlignmentILi128EEENS4_14SM90_TMA_STOREES1K_S24_S24_EEEvvEEEEvNT_6ParamsE --------------------------
	.section	.text._ZN7cutlass13device_kernelINS_4gemm6kernel13GemmUniversalIN4cute5tupleIJiiiiEEENS1_10collective13CollectiveMmaINS1_35MainloopSm100TmaUmmaWarpSpecializedILi10ELi2ELi4ENS5_IJNS4_1CILi1EEESB_SB_EEEEENS5_IJNSA_ILi64EEENSA_ILi256EEESE_EEENS_12float_e4m3_tENS5_IJSB_llEEENS_12float_e5m2_tENS5_IJlSB_lEEENS4_8TiledMMAINS4_8MMA_AtomIJNS4_10MMA_TraitsINS4_19SM100_MMA_F8F6F4_SSEJSH_SJ_fSE_SF_NS4_17integral_constantINS4_4UMMA5MajorELSR_1EEENSP_ISR_LSR_0EEENSP_INSQ_7ScaleInELSU_0EEESV_EEEEEENS4_6LayoutISC_NS5_IJNSA_ILi0EEESZ_SZ_EEEEENS5_IJNS4_10UnderscoreES12_S12_EEEEENS4_13SM90_TMA_LOADENS4_14ComposedLayoutINS4_7SwizzleILi2ELi4ELi3EEENS4_18smem_ptr_flag_bitsILi8EEENSY_INS5_IJSE_NSA_ILi8EEEEEENS5_IJSB_SE_EEEEEEEvNS4_8identityES15_NS16_IS18_S1A_NSY_INS5_IJS1B_SE_EEENS5_IJSE_SB_EEEEEEEvS1G_EENS_8epilogue10collective18CollectiveEpilogueINS1M_23Sm100TmaWarpSpecializedILi4ELi2ELi32ELb0ELb0EEEJSG_NS5_IJNSY_ISE_SB_EES1R_EEESH_SK_SH_SK_NS1M_6fusion15FusionCallbacksIS1Q_NS1T_17LinearCombinationISH_fSH_fLNS_15FloatRoundStyleE2EEESG_S1S_JEEENS4_5SM1004TMEM4LOAD26SM100_TMEM_LOAD_16dp32b32xES15_S1K_NS4_39AutoVectorizingCopyWithAssumedAlignmentILi128EEENS4_14SM90_TMA_STOREES1K_S24_S24_EEEvvEEEEvNT_6ParamsE,"ax",@progbits
	.align	128
.text._ZN7cutlass13device_kernelINS_4gemm6kernel13GemmUniversalIN4cute5tupleIJiiiiEEENS1_10collective13CollectiveMmaINS1_35MainloopSm100TmaUmmaWarpSpecializedILi10ELi2ELi4ENS5_IJNS4_1CILi1EEESB_SB_EEEEENS5_IJNSA_ILi64EEENSA_ILi256EEESE_EEENS_12float_e4m3_tENS5_IJSB_llEEENS_12float_e5m2_tENS5_IJlSB_lEEENS4_8TiledMMAINS4_8MMA_AtomIJNS4_10MMA_TraitsINS4_19SM100_MMA_F8F6F4_SSEJSH_SJ_fSE_SF_NS4_17integral_constantINS4_4UMMA5MajorELSR_1EEENSP_ISR_LSR_0EEENSP_INSQ_7ScaleInELSU_0EEESV_EEEEEENS4_6LayoutISC_NS5_IJNSA_ILi0EEESZ_SZ_EEEEENS5_IJNS4_10UnderscoreES12_S12_EEEEENS4_13SM90_TMA_LOADENS4_14ComposedLayoutINS4_7SwizzleILi2ELi4ELi3EEENS4_18smem_ptr_flag_bitsILi8EEENSY_INS5_IJSE_NSA_ILi8EEEEEENS5_IJSB_SE_EEEEEEEvNS4_8identityES15_NS16_IS18_S1A_NSY_INS5_IJS1B_SE_EEENS5_IJSE_SB_EEEEEEEvS1G_EENS_8epilogue10collective18CollectiveEpilogueINS1M_23Sm100TmaWarpSpecializedILi4ELi2ELi32ELb0ELb0EEEJSG_NS5_IJNSY_ISE_SB_EES1R_EEESH_SK_SH_SK_NS1M_6fusion15FusionCallbacksIS1Q_NS1T_17LinearCombinationISH_fSH_fLNS_15FloatRoundStyleE2EEESG_S1S_JEEENS4_5SM1004TMEM4LOAD26SM100_TMEM_LOAD_16dp32b32xES15_S1K_NS4_39AutoVectorizingCopyWithAssumedAlignmentILi128EEENS4_14SM90_TMA_STOREES1K_S24_S24_EEEvvEEEEvNT_6ParamsE:
        .type           _ZN7cutlass13device_kernelINS_4gemm6kernel13GemmUniversalIN4cute5tupleIJiiiiEEENS1_10collective13CollectiveMmaINS1_35MainloopSm100TmaUmmaWarpSpecializedILi10ELi2ELi4ENS5_IJNS4_1CILi1EEESB_SB_EEEEENS5_IJNSA_ILi64EEENSA_ILi256EEESE_EEENS_12float_e4m3_tENS5_IJSB_llEEENS_12float_e5m2_tENS5_IJlSB_lEEENS4_8TiledMMAINS4_8MMA_AtomIJNS4_10MMA_TraitsINS4_19SM100_MMA_F8F6F4_SSEJSH_SJ_fSE_SF_NS4_17integral_constantINS4_4UMMA5MajorELSR_1EEENSP_ISR_LSR_0EEENSP_INSQ_7ScaleInELSU_0EEESV_EEEEEENS4_6LayoutISC_NS5_IJNSA_ILi0EEESZ_SZ_EEEEENS5_IJNS4_10UnderscoreES12_S12_EEEEENS4_13SM90_TMA_LOADENS4_14ComposedLayoutINS4_7SwizzleILi2ELi4ELi3EEENS4_18smem_ptr_flag_bitsILi8EEENSY_INS5_IJSE_NSA_ILi8EEEEEENS5_IJSB_SE_EEEEEEEvNS4_8identityES15_NS16_IS18_S1A_NSY_INS5_IJS1B_SE_EEENS5_IJSE_SB_EEEEEEEvS1G_EENS_8epilogue10collective18CollectiveEpilogueINS1M_23Sm100TmaWarpSpecializedILi4ELi2ELi32ELb0ELb0EEEJSG_NS5_IJNSY_ISE_SB_EES1R_EEESH_SK_SH_SK_NS1M_6fusion15FusionCallbacksIS1Q_NS1T_17LinearCombinationISH_fSH_fLNS_15FloatRoundStyleE2EEESG_S1S_JEEENS4_5SM1004TMEM4LOAD26SM100_TMEM_LOAD_16dp32b32xES15_S1K_NS4_39AutoVectorizingCopyWithAssumedAlignmentILi128EEENS4_14SM90_TMA_STOREES1K_S24_S24_EEEvvEEEEvNT_6ParamsE,@function
        .size           _ZN7cutlass13device_kernelINS_4gemm6kernel13GemmUniversalIN4cute5tupleIJiiiiEEENS1_10collective13CollectiveMmaINS1_35MainloopSm100TmaUmmaWarpSpecializedILi10ELi2ELi4ENS5_IJNS4_1CILi1EEESB_SB_EEEEENS5_IJNSA_ILi64EEENSA_ILi256EEESE_EEENS_12float_e4m3_tENS5_IJSB_llEEENS_12float_e5m2_tENS5_IJlSB_lEEENS4_8TiledMMAINS4_8MMA_AtomIJNS4_10MMA_TraitsINS4_19SM100_MMA_F8F6F4_SSEJSH_SJ_fSE_SF_NS4_17integral_constantINS4_4UMMA5MajorELSR_1EEENSP_ISR_LSR_0EEENSP_INSQ_7ScaleInELSU_0EEESV_EEEEEENS4_6LayoutISC_NS5_IJNSA_ILi0EEESZ_SZ_EEEEENS5_IJNS4_10UnderscoreES12_S12_EEEEENS4_13SM90_TMA_LOADENS4_14ComposedLayoutINS4_7SwizzleILi2ELi4ELi3EEENS4_18smem_ptr_flag_bitsILi8EEENSY_INS5_IJSE_NSA_ILi8EEEEEENS5_IJSB_SE_EEEEEEEvNS4_8identityES15_NS16_IS18_S1A_NSY_INS5_IJS1B_SE_EEENS5_IJSE_SB_EEEEEEEvS1G_EENS_8epilogue10collective18CollectiveEpilogueINS1M_23Sm100TmaWarpSpecializedILi4ELi2ELi32ELb0ELb0EEEJSG_NS5_IJNSY_ISE_SB_EES1R_EEESH_SK_SH_SK_NS1M_6fusion15FusionCallbacksIS1Q_NS1T_17LinearCombinationISH_fSH_fLNS_15FloatRoundStyleE2EEESG_S1S_JEEENS4_5SM1004TMEM4LOAD26SM100_TMEM_LOAD_16dp32b32xES15_S1K_NS4_39AutoVectorizingCopyWithAssumedAlignmentILi128EEENS4_14SM90_TMA_STOREES1K_S24_S24_EEEvvEEEEvNT_6ParamsE,(.L_x_189 - _ZN7cutlass13device_kernelINS_4gemm6kernel13GemmUniversalIN4cute5tupleIJiiiiEEENS1_10collective13CollectiveMmaINS1_35MainloopSm100TmaUmmaWarpSpecializedILi10ELi2ELi4ENS5_IJNS4_1CILi1EEESB_SB_EEEEENS5_IJNSA_ILi64EEENSA_ILi256EEESE_EEENS_12float_e4m3_tENS5_IJSB_llEEENS_12float_e5m2_tENS5_IJlSB_lEEENS4_8TiledMMAINS4_8MMA_AtomIJNS4_10MMA_TraitsINS4_19SM100_MMA_F8F6F4_SSEJSH_SJ_fSE_SF_NS4_17integral_constantINS4_4UMMA5MajorELSR_1EEENSP_ISR_LSR_0EEENSP_INSQ_7ScaleInELSU_0EEESV_EEEEEENS4_6LayoutISC_NS5_IJNSA_ILi0EEESZ_SZ_EEEEENS5_IJNS4_10UnderscoreES12_S12_EEEEENS4_13SM90_TMA_LOADENS4_14ComposedLayoutINS4_7SwizzleILi2ELi4ELi3EEENS4_18smem_ptr_flag_bitsILi8EEENSY_INS5_IJSE_NSA_ILi8EEEEEENS5_IJSB_SE_EEEEEEEvNS4_8identityES15_NS16_IS18_S1A_NSY_INS5_IJS1B_SE_EEENS5_IJSE_SB_EEEEEEEvS1G_EENS_8epilogue10collective18CollectiveEpilogueINS1M_23Sm100TmaWarpSpecializedILi4ELi2ELi32ELb0ELb0EEEJSG_NS5_IJNSY_ISE_SB_EES1R_EEESH_SK_SH_SK_NS1M_6fusion15FusionCallbacksIS1Q_NS1T_17LinearCombinationISH_fSH_fLNS_15FloatRoundStyleE2EEESG_S1S_JEEENS4_5SM1004TMEM4LOAD26SM100_TMEM_LOAD_16dp32b32xES15_S1K_NS4_39AutoVectorizingCopyWithAssumedAlignmentILi128EEENS4_14SM90_TMA_STOREES1K_S24_S24_EEEvvEEEEvNT_6ParamsE)
        .other          _ZN7cutlass13device_kernelINS_4gemm6kernel13GemmUniversalIN4cute5tupleIJiiiiEEENS1_10collective13CollectiveMmaINS1_35MainloopSm100TmaUmmaWarpSpecializedILi10ELi2ELi4ENS5_IJNS4_1CILi1EEESB_SB_EEEEENS5_IJNSA_ILi64EEENSA_ILi256EEESE_EEENS_12float_e4m3_tENS5_IJSB_llEEENS_12float_e5m2_tENS5_IJlSB_lEEENS4_8TiledMMAINS4_8MMA_AtomIJNS4_10MMA_TraitsINS4_19SM100_MMA_F8F6F4_SSEJSH_SJ_fSE_SF_NS4_17integral_constantINS4_4UMMA5MajorELSR_1EEENSP_ISR_LSR_0EEENSP_INSQ_7ScaleInELSU_0EEESV_EEEEEENS4_6LayoutISC_NS5_IJNSA_ILi0EEESZ_SZ_EEEEENS5_IJNS4_10UnderscoreES12_S12_EEEEENS4_13SM90_TMA_LOADENS4_14ComposedLayoutINS4_7SwizzleILi2ELi4ELi3EEENS4_18smem_ptr_flag_bitsILi8EEENSY_INS5_IJSE_NSA_ILi8EEEEEENS5_IJSB_SE_EEEEEEEvNS4_8identityES15_NS16_IS18_S1A_NSY_INS5_IJS1B_SE_EEENS5_IJSE_SB_EEEEEEEvS1G_EENS_8epilogue10collective18CollectiveEpilogueINS1M_23Sm100TmaWarpSpecializedILi4ELi2ELi32ELb0ELb0EEEJSG_NS5_IJNSY_ISE_SB_EES1R_EEESH_SK_SH_SK_NS1M_6fusion15FusionCallbacksIS1Q_NS1T_17LinearCombinationISH_fSH_fLNS_15FloatRoundStyleE2EEESG_S1S_JEEENS4_5SM1004TMEM4LOAD26SM100_TMEM_LOAD_16dp32b32xES15_S1K_NS4_39AutoVectorizingCopyWithAssumedAlignmentILi128EEENS4_14SM90_TMA_STOREES1K_S24_S24_EEEvvEEEEvNT_6ParamsE,@"STO_CUDA_ENTRY STV_DEFAULT"
_ZN7cutlass13device_kernelINS_4gemm6kernel13GemmUniversalIN4cute5tupleIJiiiiEEENS1_10collective13CollectiveMmaINS1_35MainloopSm100TmaUmmaWarpSpecializedILi10ELi2ELi4ENS5_IJNS4_1CILi1EEESB_SB_EEEEENS5_IJNSA_ILi64EEENSA_ILi256EEESE_EEENS_12float_e4m3_tENS5_IJSB_llEEENS_12float_e5m2_tENS5_IJlSB_lEEENS4_8TiledMMAINS4_8MMA_AtomIJNS4_10MMA_TraitsINS4_19SM100_MMA_F8F6F4_SSEJSH_SJ_fSE_SF_NS4_17integral_constantINS4_4UMMA5MajorELSR_1EEENSP_ISR_LSR_0EEENSP_INSQ_7ScaleInELSU_0EEESV_EEEEEENS4_6LayoutISC_NS5_IJNSA_ILi0EEESZ_SZ_EEEEENS5_IJNS4_10UnderscoreES12_S12_EEEEENS4_13SM90_TMA_LOADENS4_14ComposedLayoutINS4_7SwizzleILi2ELi4ELi3EEENS4_18smem_ptr_flag_bitsILi8EEENSY_INS5_IJSE_NSA_ILi8EEEEEENS5_IJSB_SE_EEEEEEEvNS4_8identityES15_NS16_IS18_S1A_NSY_INS5_IJS1B_SE_EEENS5_IJSE_SB_EEEEEEEvS1G_EENS_8epilogue10collective18CollectiveEpilogueINS1M_23Sm100TmaWarpSpecializedILi4ELi2ELi32ELb0ELb0EEEJSG_NS5_IJNSY_ISE_SB_EES1R_EEESH_SK_SH_SK_NS1M_6fusion15FusionCallbacksIS1Q_NS1T_17LinearCombinationISH_fSH_fLNS_15FloatRoundStyleE2EEESG_S1S_JEEENS4_5SM1004TMEM4LOAD26SM100_TMEM_LOAD_16dp32b32xES15_S1K_NS4_39AutoVectorizingCopyWithAssumedAlignmentILi128EEENS4_14SM90_TMA_STOREES1K_S24_S24_EEEvvEEEEvNT_6ParamsE:
[----:B------:R-:W1:Y:S01]  /*0000*/  LDC R1, c[0x0][0x37c] ;  /* 0x0000df00ff017b82 */ /* 0x000e620000000800 */
[----:B------:R-:W2:Y:S01]  /*0010*/  S2R R108, SR_TID.X ;  /* 0x00000000006c7919 */ /* 0x000ea20000002100 */
[----:B------:R-:W3:Y:S01]  /*0020*/  LDCU.64 UR4, c[0x0][0x890] ;  /* 0x00011200ff0477ac */ /* 0x000ee20008000a00 */
[----:B------:R-:W-:Y:S02]  /*0030*/  PRMT R96, RZ, 0x7610, R96 ;  /* 0x00007610ff607816 */ /* 0x000fe40000000060 */
[----:B------:R-:W-:Y:S01]  /*0040*/  ELECT P5, URZ, PT ;  /* 0x0000000000ff782f */ /* 0x000fe200038a0000 */
[----:B------:R-:W4:Y:S01]  /*0050*/  LDCU.64 UR46, c[0x0][0x358] ;  /* 0x00006b00ff2e77ac */ /* 0x000f220008000a00 */
[----:B---3--:R-:W-:-:S04]  /*0060*/  UISETP.NE.U32.AND UP0, UPT, UR4, URZ, UPT ;  /* 0x000000ff0400728c */ /* 0x008fc8000bf05070 */
[----:B------:R-:W-:Y:S01]  /*0070*/  UISETP.NE.AND.EX UP0, UPT, UR5, URZ, UPT, UP0 ;  /* 0x000000ff0500728c */ /* 0x000fe2000bf05300 */
[----:B--2---:R-:W-:-:S05]  /*0080*/  SHF.R.U32.HI R101, RZ, 0x5, R108 ;  /* 0x00000005ff657819 */ /* 0x004fca000001166c */
[----:B------:R-:W2:Y:S02]  /*0090*/  SHFL.IDX PT, R0, R101, RZ, 0x1f ;  /* 0x00001fff65007589 */ /* 0x000ea400000e0000 */
[----:B--2---:R-:W-:Y:S01]  /*00a0*/  R2UR UR8, R0 ;  /* 0x00000000000872ca */ /* 0x004fe200000e0000 */
[----:B-1--4-:R-:W-:-:S14]  /*00b0*/  BRA.U UP0, `(.L_x_0) ;  /* 0x00000001002c7547 */ /* 0x012fdc000b800000 */
[----:B------:R-:W1:Y:S02]  /*00c0*/  LDCU.64 UR6, c[0x0][0x888] ;  /* 0x00011100ff0677ac */ /* 0x000e640008000a00 */
[----:B-1----:R-:W-:-:S04]  /*00d0*/  UISETP.NE.U32.AND UP0, UPT, UR6, URZ, UPT ;  /* 0x000000ff0600728c */ /* 0x002fc8000bf05070 */
[----:B------:R-:W-:-:S09]  /*00e0*/  UISETP.NE.AND.EX UP0, UPT, UR7, URZ, UPT, UP0 ;  /* 0x000000ff0700728c */ /* 0x000fd2000bf05300 */
[----:B------:R-:W-:Y:S05]  /*00f0*/  BRA.U !UP0, `(.L_x_1) ;  /* 0x0000000108107547 */ /* 0x000fea000b800000 */
[----:B------:R-:W1:Y:S02]  /*0100*/  LDC.64 R2, c[0x0][0x888] ;  /* 0x00022200ff027b82 */ /* 0x000e640000000a00 */
[----:B-1----:R1:W5:Y:S01]  /*0110*/  LDG.E R49, desc[UR46][R2.64] ;  /* 0x0000002e02317981 */ /* 0x002362000c1e1900 */
[----:B------:R-:W-:Y:S01]  /*0120*/  HFMA2 R96, -RZ, RZ, 0, 5.9604644775390625e-08 ;  /* 0x00000001ff607431 */ /* 0x000fe200000001ff */
[----:B------:R-:W-:Y:S05]  /*0130*/  BRA `(.L_x_0) ;  /* 0x00000000000c7947 */ /* 0x000fea0003800000 */
.L_x_1:
[----:B------:R-:W1:Y:S01]  /*0140*/  LDCU UR6, c[0x0][0x880] ;  /* 0x00011000ff0677ac */ /* 0x000e620008000800 */
[----:B------:R-:W-:Y:S01]  /*0150*/  HFMA2 R96, -RZ, RZ, 0, 5.9604644775390625e-08 ;  /* 0x00000001ff607431 */ /* 0x000fe200000001ff */
[----:B-1----:R-:W-:-:S07]  /*0160*/  MOV R49, UR6 ;  /* 0x0000000600317c02 */ /* 0x002fce0008000f00 */
.L_x_0:
[----:B------:R-:W2:Y:S02]  /*0170*/  LDCU.64 UR6, c[0x0][0x8b0] ;  /* 0x00011600ff0677ac */ /* 0x000ea40008000a00 */
[----:B--2---:R-:W-:-:S04]  /*0180*/  UISETP.NE.U32.AND UP0, UPT, UR6, URZ, UPT ;  /* 0x000000ff0600728c */ /* 0x004fc8000bf05070 */
[----:B------:R-:W-:-:S09]  /*0190*/  UISETP.NE.AND.EX UP0, UPT, UR7, URZ, UPT, UP0 ;  /* 0x000000ff0700728c */ /* 0x000fd2000bf05300 */
[----:B------:R-:W-:Y:S05]  /*01a0*/  BRA.U UP0, `(.L_x_2) ;  /* 0x0000000100247547 */ /* 0x000fea000b800000 */
[----:B------:R-:W2:Y:S02]  /*01b0*/  LDCU.64 UR6, c[0x0][0x8a8] ;  /* 0x00011500ff0677ac */ /* 0x000ea40008000a00 */
[----:B--2---:R-:W-:-:S04]  /*01c0*/  UISETP.NE.U32.AND UP0, UPT, UR6, URZ, UPT ;  /* 0x000000ff0600728c */ /* 0x004fc8000bf05070 */
[----:B------:R-:W-:-:S09]  /*01d0*/  UISETP.NE.AND.EX UP0, UPT, UR7, URZ, UPT, UP0 ;  /* 0x000000ff0700728c */ /* 0x000fd2000bf05300 */
[----:B------:R-:W-:Y:S05]  /*01e0*/  BRA.U !UP0, `(.L_x_3) ;  /* 0x00000001080c7547 */ /* 0x000fea000b800000 */
[----:B-1----:R-:W1:Y:S02]  /*01f0*/  LDC.64 R2, c[0x0][0x8a8] ;  /* 0x00022a00ff027b82 */ /* 0x002e640000000a00 */
[----:B-1----:R2:W5:Y:S01]  /*0200*/  LDG.E R47, desc[UR46][R2.64] ;  /* 0x0000002e022f7981 */ /* 0x002562000c1e1900 */
[----:B------:R-:W-:Y:S05]  /*0210*/  BRA `(.L_x_2) ;  /* 0x0000000000087947 */ /* 0x000fea0003800000 */
.L_x_3:
[----:B------:R-:W2:Y:S02]  /*0220*/  LDCU UR6, c[0x0][0x8a0] ;  /* 0x00011400ff0677ac */ /* 0x000ea40008000800 */
[----:B--2---:R-:W-:Y:S02]  /*0230*/  MOV R47, UR6 ;  /* 0x00000006002f7c02 */ /* 0x004fe40008000f00 */
.L_x_2:
[----:B------:R-:W-:Y:S01]  /*0240*/  IMAD.U32 R0, RZ, RZ, UR8 ;  /* 0x00000008ff007e24 */ /* 0x000fe2000f8e00ff */
[----:B------:R-:W-:Y:S04]  /*0250*/  BSSY.RECONVERGENT B0, `(.L_x_4) ;  /* 0x000000c000007945 */ /* 0x000fe80003800200 */
[C---:B------:R-:W-:Y:S02]  /*0260*/  ISETP.NE.OR P1, PT, R0.reuse, 0x1, !P5 ;  /* 0x000000010000780c */ /* 0x040fe40006f25670 */
[----:B------:R-:W-:-:S11]  /*0270*/  ISETP.NE.OR P0, PT, R0, 0x3, !P5 ;  /* 0x000000030000780c */ /* 0x000fd60006f05670 */
[----:B------:R-:W-:Y:S05]  /*0280*/  @P1 BRA `(.L_x_5) ;  /* 0x0000000000201947 */ /* 0x000fea0003800000 */
[----:B------:R-:W3:Y:S02]  /*0290*/  LDCU.64 UR6, c[0x0][0x348] ;  /* 0x00006900ff0677ac */ /* 0x000ee40008000a00 */
[----:B---3--:R-:W-:Y:S02]  /*02a0*/  UIADD3 UR10, UP1, UPT, UR6, 0x80, URZ ;  /* 0x00000080060a7890 */ /* 0x008fe4000ff3e0ff */
[----:B------:R-:W-:Y:S02]  /*02b0*/  UIADD3 UR6, UP0, UPT, UR6, 0x180, URZ ;  /* 0x0000018006067890 */ /* 0x000fe4000ff1e0ff */
[----:B------:R-:W-:Y:S02]  /*02c0*/  UIADD3.X UR11, UPT, UPT, URZ, UR7, URZ, UP1, !UPT ;  /* 0x00000007ff0b7290 */ /* 0x000fe40008ffe4ff */
[----:B------:R-:W-:-:S07]  /*02d0*/  UIADD3.X UR7, UPT, UPT, URZ, UR7, URZ, UP0, !UPT ;  /* 0x00000007ff077290 */ /* 0x000fce00087fe4ff */
[----:B------:R3:W-:Y:S02]  /*02e0*/  UTMACCTL.PF [UR10] ;  /* 0x000000000a0079b9 */ /* 0x0007e40008040000 */
[----:B------:R3:W-:Y:S02]  /*02f0*/  UTMACCTL.PF [UR6] ;  /* 0x00000000060079b9 */ /* 0x0007e40008040000 */
[----:B---3--:R-:W-:Y:S01]  /*0300*/  NOP ;  /* 0x0000000000007918 */ /* 0x008fe20000000000 */
.L_x_5:
[----:B------:R-:W-:Y:S05]  /*0310*/  BSYNC.RECONVERGENT B0 ;  /* 0x0000000000007941 */ /* 0x000fea0003800200 */
.L_x_4:
[----:B------:R-:W-:Y:S04]  /*0320*/  BSSY.RECONVERGENT B0, `(.L_x_6) ;  /* 0x000000a000007945 */ /* 0x000fe80003800200 */
        /* <DEDUP_REMOVED lines=9> */
.L_x_7:
[----:B------:R-:W-:Y:S05]  /*03c0*/  BSYNC.RECONVERGENT B0 ;  /* 0x0000000000007941 */ /* 0x000fea0003800200 */
.L_x_6:
[----:B------:R-:W3:Y:S01]  /*03d0*/  LDCU.64 UR6, c[0x0][0x888] ;  /* 0x00011100ff0677ac */ /* 0x000ee20008000a00 */
[----:B------:R-:W-:Y:S02]  /*03e0*/  UISETP.EQ.U32.AND UP1, UPT, UR4, URZ, UPT ;  /* 0x000000ff0400728c */ /* 0x000fe4000bf22070 */
[----:B------:R-:W-:Y:S02]  /*03f0*/  UPLOP3.LUT UP2, UPT, UPT, UPT, UPT, 0x80, 0x8 ;  /* 0x000000000008789c */ /* 0x000fe40003f4f070 */
[----:B---3--:R-:W-:-:S04]  /*0400*/  UISETP.NE.U32.AND UP0, UPT, UR6, URZ, UPT ;  /* 0x000000ff0600728c */ /* 0x008fc8000bf05070 */
[----:B------:R-:W-:-:S04]  /*0410*/  UISETP.NE.AND.EX UP0, UPT, UR7, URZ, UPT, UP0 ;  /* 0x000000ff0700728c */ /* 0x000fc8000bf05300 */
[----:B------:R-:W-:-:S04]  /*0420*/  UISETP.EQ.OR.EX UP3, UPT, UR5, URZ, !UP0, UP1 ;  /* 0x000000ff0500728c */ /* 0x000fc8000c762710 */
[----:B------:R-:W-:-:S05]  /*0430*/  UP2UR UR50, UPR, URZ, 0x8 ;  /* 0x00000008ff327883 */ /* 0x000fca0008000000 */
[----:B------:R-:W-:Y:S07]  /*0440*/  BRA.U !UP3, `(.L_x_8) ;  /* 0x000000010b207547 */ /* 0x000fee000b800000 */
[----:B------:R-:W-:Y:S01]  /*0450*/  UISETP.NE.U32.AND UP2, UPT, UR4, URZ, UPT ;  /* 0x000000ff0400728c */ /* 0x000fe2000bf45070 */
[----:B-----5:R-:W-:Y:S01]  /*0460*/  FSETP.NEU.AND P0, PT, R49, RZ, PT ;  /* 0x000000ff3100720b */ /* 0x020fe20003f0d000 */
[----:B------:R-:W-:Y:S02]  /*0470*/  USEL UR4, URZ, 0xffffffff, UP0 ;  /* 0xffffffffff047887 */ /* 0x000fe40008000000 */
[----:B------:R-:W-:-:S10]  /*0480*/  UISETP.NE.AND.EX UP2, UPT, UR5, URZ, UPT, UP2 ;  /* 0x000000ff0500728c */ /* 0x000fd4000bf45320 */
[----:B------:R-:W-:Y:S01]  /*0490*/  VOTEU.ANY UP1, P0 ;  /* 0x0000000000ff7886 */ /* 0x000fe20000020100 */
[----:B------:R-:W-:-:S04]  /*04a0*/  @!UP2 USEL UR4, URZ, 0xffffffff, UP1 ;  /* 0xffffffffff04a887 */ /* 0x000fc80008800000 */
[----:B------:R-:W-:-:S04]  /*04b0*/  ULOP3.LUT UR4, UR4, 0x1, URZ, 0xc0, !UPT ;  /* 0x0000000104047892 */ /* 0x000fc8000f8ec0ff */
[----:B------:R-:W-:-:S11]  /*04c0*/  UISETP.NE.U32.AND UP2, UPT, UR4, 0x1, UPT ;  /* 0x000000010400788c */ /* 0x000fd6000bf45070 */
.L_x_8:
[----:B-12---:R-:W1:Y:S01]  /*04d0*/  SHFL.IDX PT, R2, R101, RZ, 0x1f ;  /* 0x00001fff65027589 */ /* 0x006e6200000e0000 */
[----:B------:R-:W-:-:S04]  /*04e0*/  UISETP.NE.AND UP1, UPT, UR8, 0x2, UPT ;  /* 0x000000020800788c */ /* 0x000fc8000bf25270 */
[----:B------:R-:W-:Y:S01]  /*04f0*/  USEL UR6, URZ, 0x1, UP1 ;  /* 0x00000001ff067887 */ /* 0x000fe20008800000 */
[----:B-1----:R-:W-:-:S13]  /*0500*/  ISETP.NE.AND P0, PT, R2, RZ, PT ;  /* 0x000000ff0200720c */ /* 0x002fda0003f05270 */
[----:B------:R-:W-:Y:S05]  /*0510*/  @P0 BRA `(.L_x_9) ;  /* 0x0000000000840947 */ /* 0x000fea0003800000 */
[----:B------:R-:W-:Y:S01]  /*0520*/  ELECT P0, URZ, PT ;  /* 0x0000000000ff782f */ /* 0x000fe20003800000 */
[----:B------:R-:W-:-:S12]  /*0530*/  BSSY.RECONVERGENT B0, `(.L_x_9) ;  /* 0x000001f000007945 */ /* 0x000fd80003800200 */
[----:B------:R-:W-:Y:S05]  /*0540*/  @!P0 BRA `(.L_x_10) ;  /* 0x0000000000748947 */ /* 0x000fea0003800000 */
[----:B------:R-:W1:Y:S01]  /*0550*/  S2UR UR5, SR_CgaCtaId ;  /* 0x00000000000579c3 */ /* 0x000e620000008800 */
[----:B------:R-:W-:Y:S01]  /*0560*/  UMOV UR7, 0x400 ;  /* 0x0000040000077882 */ /* 0x000fe20000000000 */
[----:B------:R-:W-:Y:S02]  /*0570*/  UMOV UR4, 0x1 ;  /* 0x0000000100047882 */ /* 0x000fe40000000000 */
[----:B------:R-:W-:-:S04]  /*0580*/  UIADD3 UR10, UPT, UPT, -UR4, 0x100000, URZ ;  /* 0x00100000040a7890 */ /* 0x000fc8000fffe1ff */
[----:B------:R-:W-:Y:S02]  /*0590*/  USHF.L.U32 UR11, UR10, 0xb, URZ ;  /* 0x0000000b0a0b7899 */ /* 0x000fe400080006ff */
[----:B------:R-:W-:Y:S02]  /*05a0*/  USHF.L.U32 UR10, UR10, 0x1, URZ ;  /* 0x000000010a0a7899 */ /* 0x000fe400080006ff */
[----:B-1----:R-:W-:Y:S01]  /*05b0*/  ULEA UR5, UR5, UR7, 0x18 ;  /* 0x0000000705057291 */ /* 0x002fe2000f8ec0ff */
[----:B------:R-:W1:Y:S11]  /*05c0*/  FENCE.VIEW.ASYNC.S ;  /* 0x00000000000073c6 */ /* 0x000e760000000000 */
[----:B-1----:R1:W2:Y:S01]  /*05d0*/  SYNCS.EXCH.64 URZ, [UR5], UR10 ;  /* 0x0000000a05ff75b2 */ /* 0x0022a20008000100 */
[----:B------:R1:W3:Y:S01]  /*05e0*/  SYNCS.EXCH.64 URZ, [UR5+0x50], UR10 ;  /* 0x0000500a05ff75b2 */ /* 0x0002e20008000100 */
[----:B------:R1:W4:Y:S01]  /*05f0*/  SYNCS.EXCH.64 URZ, [UR5+0x8], UR10 ;  /* 0x0000080a05ff75b2 */ /* 0x0003220008000100 */
[----:B------:R1:W1:Y:S01]  /*0600*/  SYNCS.EXCH.64 URZ, [UR5+0x58], UR10 ;  /* 0x0000580a05ff75b2 */ /* 0x0002620008000100 */
        /* <DEDUP_REMOVED lines=16> */
[----:B------:R-:W-:Y:S01]  /*0710*/  NOP ;  /* 0x0000000000007918 */ /* 0x000fe20000000000 */
.L_x_10:
[----:B-1----:R-:W-:Y:S05]  /*0720*/  BSYNC.RECONVERGENT B0 ;  /* 0x0000000000007941 */ /* 0x002fea0003800200 */
.L_x_9:
[----:B------:R-:W1:Y:S01]  /*0730*/  SHFL.IDX PT, R2, R101, RZ, 0x1f ;  /* 0x00001fff65027589 */ /* 0x000e6200000e0000 */
[----:B------:R-:W-:Y:S01]  /*0740*/  NOP ;  /* 0x0000000000007918 */ /* 0x000fe20000000000 */
[----:B-1----:R-:W-:-:S13]  /*0750*/  ISETP.NE.AND P0, PT, R2, 0x1, PT ;  /* 0x000000010200780c */ /* 0x002fda0003f05270 */
[----:B------:R-:W-:Y:S05]  /*0760*/  @P0 BRA `(.L_x_11) ;  /* 0x0000000000580947 */ /* 0x000fea0003800000 */
[----:B------:R-:W1:Y:S01]  /*0770*/  S2UR UR7, SR_CgaCtaId ;  /* 0x00000000000779c3 */ /* 0x000e620000008800 */
[----:B------:R-:W-:Y:S01]  /*0780*/  UMOV UR9, 0x400 ;  /* 0x0000040000097882 */ /* 0x000fe20000000000 */
[----:B------:R-:W-:Y:S01]  /*0790*/  UMOV UR5, 0x20 ;  /* 0x0000002000057882 */ /* 0x000fe20000000000 */
[----:B------:R-:W-:Y:S01]  /*07a0*/  UMOV UR4, 0x80 ;  /* 0x0000008000047882 */ /* 0x000fe20000000000 */
[----:B------:R-:W-:-:S04]  /*07b0*/  UIADD3 UR10, UPT, UPT, -UR5, 0x100000, URZ ;  /* 0x00100000050a7890 */ /* 0x000fc8000fffe1ff */
[----:B------:R-:W-:Y:S02]  /*07c0*/  USHF.L.U32 UR11, UR10, 0xb, URZ ;  /* 0x0000000b0a0b7899 */ /* 0x000fe400080006ff */
[----:B------:R-:W-:Y:S02]  /*07d0*/  USHF.L.U32 UR10, UR10, 0x1, URZ ;  /* 0x000000010a0a7899 */ /* 0x000fe400080006ff */
[----:B------:R-:W-:-:S04]  /*07e0*/  UIADD3 UR4, UPT, UPT, -UR4, 0x100000, URZ ;  /* 0x0010000004047890 */ /* 0x000fc8000fffe1ff */
[----:B------:R-:W-:Y:S02]  /*07f0*/  USHF.L.U32 UR5, UR4, 0xb, URZ ;  /* 0x0000000b04057899 */ /* 0x000fe400080006ff */
[----:B------:R-:W-:Y:S01]  /*0800*/  USHF.L.U32 UR4, UR4, 0x1, URZ ;  /* 0x0000000104047899 */ /* 0x000fe200080006ff */
[----:B------:R-:W-:Y:S01]  /*0810*/  ELECT P0, URZ, PT ;  /* 0x0000000000ff782f */ /* 0x000fe20003800000 */
[----:B-1----:R-:W-:Y:S01]  /*0820*/  ULEA UR7, UR7, UR9, 0x18 ;  /* 0x0000000907077291 */ /* 0x002fe2000f8ec0ff */
[----:B------:R-:W1:Y:S11]  /*0830*/  FENCE.VIEW.ASYNC.S ;  /* 0x00000000000073c6 */ /* 0x000e760000000000 */
[----:B-1----:R1:W1:Y:S01]  /*0840*/  SYNCS.EXCH.64 URZ, [UR7+0xa0], UR10 ;  /* 0x0000a00a07ff75b2 */ /* 0x0022620008000100 */
        /* <DEDUP_REMOVED lines=8> */
.L_x_11:
[----:B------:R-:W2:Y:S01]  /*08d0*/  SHFL.IDX PT, R2, R101, RZ, 0x1f ;  /* 0x00001fff65027589 */ /* 0x000ea200000e0000 */
[----:B------:R-:W-:Y:S01]  /*08e0*/  NOP ;  /* 0x0000000000007918 */ /* 0x000fe20000000000 */
[----:B--2---:R-:W-:-:S13]  /*08f0*/  ISETP.NE.AND P0, PT, R2, 0x3, PT ;  /* 0x000000030200780c */ /* 0x004fda0003f05270 */
[----:B------:R-:W-:Y:S05]  /*0900*/  @P0 BRA `(.L_x_12) ;  /* 0x0000000000300947 */ /* 0x000fea0003800000 */
[----:B-1----:R-:W1:Y:S01]  /*0910*/  S2UR UR5, SR_CgaCtaId ;  /* 0x00000000000579c3 */ /* 0x002e620000008800 */
[----:B------:R-:W-:Y:S01]  /*0920*/  UMOV UR7, 0x400 ;  /* 0x0000040000077882 */ /* 0x000fe20000000000 */
[----:B------:R-:W-:Y:S01]  /*0930*/  UMOV UR4, 0x20 ;  /* 0x0000002000047882 */ /* 0x000fe20000000000 */
[----:B------:R-:W-:Y:S01]  /*0940*/  ELECT P0, URZ, PT ;  /* 0x0000000000ff782f */ /* 0x000fe20003800000 */
[----:B------:R-:W-:-:S04]  /*0950*/  UIADD3 UR10, UPT, UPT, -UR4, 0x100000, URZ ;  /* 0x00100000040a7890 */ /* 0x000fc8000fffe1ff */
[----:B------:R-:W-:Y:S02]  /*0960*/  USHF.L.U32 UR11, UR10, 0xb, URZ ;  /* 0x0000000b0a0b7899 */ /* 0x000fe400080006ff */
[----:B------:R-:W-:Y:S02]  /*0970*/  USHF.L.U32 UR10, UR10, 0x1, URZ ;  /* 0x000000010a0a7899 */ /* 0x000fe400080006ff */
[----:B-1----:R-:W-:Y:S01]  /*0980*/  ULEA UR5, UR5, UR7, 0x18 ;  /* 0x0000000705057291 */ /* 0x002fe2000f8ec0ff */
[----:B------:R-:W1:Y:S11]  /*0990*/  FENCE.VIEW.ASYNC.S ;  /* 0x00000000000073c6 */ /* 0x000e760000000000 */
[----:B-1----:R2:W1:Y:S01]  /*09a0*/  SYNCS.EXCH.64 URZ, [UR5+0xe0], UR10 ;  /* 0x0000e00a05ff75b2 */ /* 0x0024620008000100 */
[----:B------:R2:W1:Y:S02]  /*09b0*/  SYNCS.EXCH.64 URZ, [UR5+0xe8], UR10 ;  /* 0x0000e80a05ff75b2 */ /* 0x0004640008000100 */
[----:B--2---:R-:W-:Y:S01]  /*09c0*/  NOP ;  /* 0x0000000000007918 */ /* 0x004fe20000000000 */
.L_x_12:
[----:B------:R-:W2:Y:S01]  /*09d0*/  SHFL.IDX PT, R2, R101, RZ, 0x1f ;  /* 0x00001fff65027589 */ /* 0x000ea200000e0000 */
[----:B------:R-:W-:Y:S01]  /*09e0*/  NOP ;  /* 0x0000000000007918 */ /* 0x000fe20000000000 */
[----:B--2---:R-:W-:-:S13]  /*09f0*/  ISETP.NE.AND P0, PT, R2, 0x4, PT ;  /* 0x000000040200780c */ /* 0x004fda0003f05270 */
[----:B------:R-:W-:Y:S05]  /*0a00*/  @P0 BRA `(.L_x_13) ;  /* 0x00000000004c0947 */ /* 0x000fea0003800000 */
[----:B-1----:R-:W1:Y:S01]  /*0a10*/  S2UR UR5, SR_CgaCtaId ;  /* 0x00000000000579c3 */ /* 0x002e620000008800 */
[----:B------:R-:W-:Y:S01]  /*0a20*/  UMOV UR9, 0x100 ;  /* 0x0000010000097882 */ /* 0x000fe20000000000 */
[----:B------:R-:W-:Y:S01]  /*0a30*/  UMOV UR7, 0x400 ;  /* 0x0000040000077882 */ /* 0x000fe20000000000 */
[----:B------:R-:W-:Y:S01]  /*0a40*/  USEL UR9, UR9, 0xe0, UP2 ;  /* 0x000000e009097887 */ /* 0x000fe20009000000 */
[----:B------:R-:W-:Y:S01]  /*0a50*/  UMOV UR4, 0x1 ;  /* 0x0000000100047882 */ /* 0x000fe20000000000 */
[----:B------:R-:W-:Y:S01]  /*0a60*/  ELECT P0, URZ, PT ;  /* 0x0000000000ff782f */ /* 0x000fe20003800000 */
[----:B------:R-:W-:-:S04]  /*0a70*/  UIADD3 UR10, UPT, UPT, -UR4, 0x100000, URZ ;  /* 0x00100000040a7890 */ /* 0x000fc8000fffe1ff */
[----:B------:R-:W-:Y:S02]  /*0a80*/  USHF.L.U32 UR11, UR10, 0xb, URZ ;  /* 0x0000000b0a0b7899 */ /* 0x000fe400080006ff */
[----:B------:R-:W-:Y:S02]  /*0a90*/  USHF.L.U32 UR10, UR10, 0x1, URZ ;  /* 0x000000010a0a7899 */ /* 0x000fe400080006ff */
[----:B------:R-:W-:-:S04]  /*0aa0*/  UIADD3 UR12, UPT, UPT, -UR9, 0x100000, URZ ;  /* 0x00100000090c7890 */ /* 0x000fc8000fffe1ff */
[----:B------:R-:W-:Y:S02]  /*0ab0*/  USHF.L.U32 UR13, UR12, 0xb, URZ ;  /* 0x0000000b0c0d7899 */ /* 0x000fe400080006ff */
[----:B------:R-:W-:Y:S02]  /*0ac0*/  USHF.L.U32 UR12, UR12, 0x1, URZ ;  /* 0x000000010c0c7899 */ /* 0x000fe400080006ff */
[----:B-1----:R-:W-:Y:S01]  /*0ad0*/  ULEA UR5, UR5, UR7, 0x18 ;  /* 0x0000000705057291 */ /* 0x002fe2000f8ec0ff */
[----:B------:R-:W1:Y:S11]  /*0ae0*/  FENCE.VIEW.ASYNC.S ;  /* 0x00000000000073c6 */ /* 0x000e760000000000 */
[----:B-1----:R2:W1:Y:S01]  /*0af0*/  SYNCS.EXCH.64 URZ, [UR5+0xf0], UR10 ;  /* 0x0000f00a05ff75b2 */ /* 0x0024620008000100 */
[----:B------:R2:W1:Y:S01]  /*0b00*/  SYNCS.EXCH.64 URZ, [UR5+0x100], UR12 ;  /* 0x0001000c05ff75b2 */ /* 0x0004620008000100 */
[----:B------:R2:W1:Y:S01]  /*0b10*/  SYNCS.EXCH.64 URZ, [UR5+0xf8], UR10 ;  /* 0x0000f80a05ff75b2 */ /* 0x0004620008000100 */
[----:B------:R2:W1:Y:S02]  /*0b20*/  SYNCS.EXCH.64 URZ, [UR5+0x108], UR12 ;  /* 0x0001080c05ff75b2 */ /* 0x0004640008000100 */
[----:B--2---:R-:W-:Y:S01]  /*0b30*/  NOP ;  /* 0x0000000000007918 */ /* 0x004fe20000000000 */
.L_x_13:
[----:B------:R-:W2:Y:S01]  /*0b40*/  SHFL.IDX PT, R2, R101, RZ, 0x1f ;  /* 0x00001fff65027589 */ /* 0x000ea200000e0000 */
[----:B------:R-:W-:Y:S01]  /*0b50*/  NOP ;  /* 0x0000000000007918 */ /* 0x000fe20000000000 */
[----:B--2---:R-:W-:-:S13]  /*0b60*/  ISETP.NE.AND P0, PT, R2, 0x5, PT ;  /* 0x000000050200780c */ /* 0x004fda0003f05270 */
[----:B------:R-:W-:Y:S05]  /*0b70*/  @P0 BRA `(.L_x_14) ;  /* 0x0000000000580947 */ /* 0x000fea0003800000 */
[----:B-1----:R-:W1:Y:S01]  /*0b80*/  S2UR UR7, SR_CgaCtaId ;  /* 0x00000000000779c3 */ /* 0x002e620000008800 */
        /* <DEDUP_REMOVED lines=19> */
[----:B------:R2:W1:Y:S02]  /*0cc0*/  SYNCS.EXCH.64 URZ, [UR7+0x148], UR4 ;  /* 0x0001480407ff75b2 */ /* 0x0004640008000100 */
[----:B--2---:R-:W-:Y:S01]  /*0cd0*/  NOP ;  /* 0x0000000000007918 */ /* 0x004fe20000000000 */
.L_x_14:
        /* <DEDUP_REMOVED lines=18> */
.L_x_15:
[----:B-1----:R-:W1:Y:S01]  /*0e00*/  S2UR UR5, SR_CTAID.X ;  /* 0x00000000000579c3 */ /* 0x002e620000002500 */
[----:B------:R-:W-:-:S05]  /*0e10*/  CS2R.32 R95, SR_CgaSize ;  /* 0x00000000005f7805 */ /* 0x000fca0000008a00 */
[----:B------:R-:W-:-:S05]  /*0e20*/  IMAD R95, R95, -0xa0, RZ ;  /* 0xffffff605f5f7824 */ /* 0x000fca00078e02ff */
[----:B------:R-:W-:-:S14]  /*0e30*/  R2UR UR9, R95 ;  /* 0x000000005f0972ca */ /* 0x000fdc00000e0000 */
[----:B------:R-:W2:Y:S01]  /*0e40*/  LDCU UR9, c[0x0][UR9+0x2b0] ;  /* 0x00005600090977ac */ /* 0x000ea20008000800 */
[----:B------:R-:W-:Y:S01]  /*0e50*/  NOP ;  /* 0x0000000000007918 */ /* 0x000fe20000000000 */
[----:B------:R-:W-:-:S05]  /*0e60*/  CS2R.32 R95, SR_CgaSize ;  /* 0x00000000005f7805 */ /* 0x000fca0000008a00 */
[----:B------:R-:W-:-:S05]  /*0e70*/  IMAD R95, R95, -0xa0, RZ ;  /* 0xffffff605f5f7824 */ /* 0x000fca00078e02ff */
[----:B------:R-:W-:-:S14]  /*0e80*/  R2UR UR7, R95 ;  /* 0x000000005f0772ca */ /* 0x000fdc00000e0000 */
[----:B------:R-:W3:Y:S01]  /*0e90*/  LDCU UR7, c[0x0][UR7+0x2b4] ;  /* 0x00005680070777ac */ /* 0x000ee20008000800 */
[----:B------:R-:W4:Y:S08]  /*0ea0*/  S2UR UR4, SR_CTAID.Y ;  /* 0x00000000000479c3 */ /* 0x000f300000002600 */
[----:B------:R-:W3:Y:S01]  /*0eb0*/  LDC R10, c[0x0][0xb24] ;  /* 0x0002c900ff0a7b82 */ /* 0x000ee20000000800 */
[----:B-1----:R-:W-:-:S02]  /*0ec0*/  I2FP.F32.U32 R95, UR5 ;  /* 0x00000005005f7c45 */ /* 0x002fc40008201000 */
[----:B------:R-:W-:-:S05]  /*0ed0*/  CS2R.32 R3, SR_CgaSize ;  /* 0x0000000000037805 */ /* 0x000fca0000008a00 */
[----:B------:R-:W-:-:S06]  /*0ee0*/  IMAD R3, R3, -0xa0, RZ ;  /* 0xffffff6003037824 */ /* 0x000fcc00078e02ff */
[----:B------:R-:W1:Y:S01]  /*0ef0*/  LDC R3, c[0x0][R3+0x2a0] ;  /* 0x0000a80003037b82 */ /* 0x000e620000000800 */
[----:B------:R-:W-:Y:S01]  /*0f00*/  MOV R15, UR5 ;  /* 0x00000005000f7c02 */ /* 0x000fe20008000f00 */
[----:B--2---:R-:W-:Y:S01]  /*0f10*/  FMUL R95, R95, UR9 ;  /* 0x000000095f5f7c20 */ /* 0x004fe20008400000 */
[----:B----4-:R-:W-:Y:S02]  /*0f20*/  I2FP.F32.U32 R94, UR4 ;  /* 0x00000004005e7c45 */ /* 0x010fe40008201000 */
[----:B------:R-:W-:-:S05]  /*0f30*/  CS2R.32 R2, SR_CgaSize ;  /* 0x0000000000027805 */ /* 0x000fca0000008a00 */
[----:B------:R-:W-:-:S06]  /*0f40*/  IMAD R2, R2, -0xa0, RZ ;  /* 0xffffff6002027824 */ /* 0x000fcc00078e02ff */
[----:B------:R-:W2:Y:S01]  /*0f50*/  LDC R2, c[0x0][R2+0x2a4] ;  /* 0x0000a90002027b82 */ /* 0x000ea20000000800 */
[----:B------:R-:W-:Y:S01]  /*0f60*/  MOV R14, UR4 ;  /* 0x00000004000e7c02 */ /* 0x000fe20008000f00 */
[----:B------:R-:W4:Y:S01]  /*0f70*/  F2I.U32.TRUNC.NTZ R95, R95 ;  /* 0x0000005f005f7305 */ /* 0x000f22000020f000 */
[----:B---3--:R-:W-:-:S05]  /*0f80*/  FMUL R94, R94, UR7 ;  /* 0x000000075e5e7c20 */ /* 0x008fca0008400000 */
[----:B------:R-:W-:Y:S01]  /*0f90*/  BAR.SYNC.DEFER_BLOCKING 0x0 ;  /* 0x0000000000007b1d */ /* 0x000fe20000010000 */
[----:B------:R-:W-:-:S05]  /*0fa0*/  ISETP.GE.AND P0, PT, R10, 0x1, PT ;  /* 0x000000010a00780c */ /* 0x000fca0003f06270 */
[----:B------:R-:W3:Y:S02]  /*0fb0*/  F2I.U32.TRUNC.NTZ R94, R94 ;  /* 0x0000005e005e7305 */ /* 0x000ee4000020f000 */
[----:B------:R-:W2:Y:S01]  /*0fc0*/  S2UR UR36, SR_CTAID.Z ;  /* 0x00000000002479c3 */ /* 0x000ea20000002700 */
[----:B----4-:R-:W-:-:S05]  /*0fd0*/  IADD3 R95, PT, PT, -R95, RZ, RZ ;  /* 0x000000ff5f5f7210 */ /* 0x010fca0007ffe1ff */
[----:B-1----:R-:W-:Y:S01]  /*0fe0*/  IMAD R95, R3, R95, UR5 ;  /* 0x00000005035f7e24 */ /* 0x002fe2000f8e025f */
[----:B---3--:R-:W-:-:S05]  /*0ff0*/  IADD3 R94, PT, PT, -R94, RZ, RZ ;  /* 0x000000ff5e5e7210 */ /* 0x008fca0007ffe1ff */
[----:B--2---:R-:W-:Y:S01]  /*1000*/  IMAD R94, R2, R94, UR4 ;  /* 0x00000004025e7e24 */ /* 0x004fe2000f8e025e */
[----:B------:R-:W-:Y:S06]  /*1010*/  @!P0 BRA `(.L_x_16) ;  /* 0x0000000000b88947 */ /* 0x000fec0003800000 */
[----:B------:R-:W1:Y:S01]  /*1020*/  LDC.64 R4, c[0x0][0xb18] ;  /* 0x0002c600ff047b82 */ /* 0x000e620000000a00 */
[----:B------:R-:W-:-:S07]  /*1030*/  ISETP.NE.AND P0, PT, R10, 0x1, PT ;  /* 0x000000010a00780c */ /* 0x000fce0003f05270 */
[----:B------:R-:W2:Y:S08]  /*1040*/  LDC R9, c[0x0][0xb0c] ;  /* 0x0002c300ff097b82 */ /* 0x000eb00000000800 */
[----:B------:R-:W3:Y:S08]  /*1050*/  LDC R12, c[0x0][0x370] ;  /* 0x0000dc00ff0c7b82 */ /* 0x000ef00000000800 */
[----:B------:R-:W4:Y:S01]  /*1060*/  LDC R11, c[0x0][0x374] ;  /* 0x0000dd00ff0b7b82 */ /* 0x000f220000000800 */
[----:B-1----:R-:W-:-:S07]  /*1070*/  ISETP.NE.AND P1, PT, R4, 0x1, PT ;  /* 0x000000010400780c */ /* 0x002fce0003f25270 */
[----:B------:R-:W3:Y:S01]  /*1080*/  LDC.64 R6, c[0x0][0xb10] ;  /* 0x0002c400ff067b82 */ /* 0x000ee20000000a00 */
[----:B--2---:R-:W-:-:S07]  /*1090*/  ISETP.NE.AND P2, PT, R9, 0x1, PT ;  /* 0x000000010900780c */ /* 0x004fce0003f45270 */
[----:B------:R-:W1:Y:S08]  /*10a0*/  LDC R8, c[0x0][0xb20] ;  /* 0x0002c800ff087b82 */ /* 0x000e700000000800 */
[----:B------:R-:W2:Y:S01]  /*10b0*/  LDC.64 R2, c[0x0][0xb28] ;  /* 0x0002ca00ff027b82 */ /* 0x000ea20000000a00 */
[----:B----4-:R-:W-:-:S04]  /*10c0*/  IMAD.HI.U32 R13, R11, R5, RZ ;  /* 0x000000050b0d7227 */ /* 0x010fc800078e00ff */
[----:B------:R-:W-:-:S04]  /*10d0*/  IMAD.HI.U32 R5, R14, R5, RZ ;  /* 0x000000050e057227 */ /* 0x000fc800078e00ff */
[----:B---3--:R-:W-:-:S05]  /*10e0*/  IMAD.HI.U32 R16, R12, R6, RZ ;  /* 0x000000060c107227 */ /* 0x008fca00078e00ff */
[-C--:B------:R-:W-:Y:S01]  /*10f0*/  @P2 SHF.R.U32.HI R12, RZ, R7.reuse, R16 ;  /* 0x00000007ff0c2219 */ /* 0x080fe20000011610 */
[----:B------:R-:W-:Y:S01]  /*1100*/  IMAD.HI.U32 R16, R15, R6, RZ ;  /* 0x000000060f107227 */ /* 0x000fe200078e00ff */
[-C--:B-1----:R-:W-:Y:S02]  /*1110*/  @P1 SHF.R.U32.HI R11, RZ, R8.reuse, R13 ;  /* 0x00000008ff0b1219 */ /* 0x082fe4000001160d */
[----:B------:R-:W-:Y:S02]  /*1120*/  SHF.R.U32.HI R5, RZ, R8, R5 ;  /* 0x00000008ff057219 */ /* 0x000fe40000011605 */
[----:B------:R-:W-:Y:S02]  /*1130*/  SHF.R.U32.HI R16, RZ, R7, R16 ;  /* 0x00000007ff107219 */ /* 0x000fe40000011610 */
[----:B------:R-:W-:Y:S01]  /*1140*/  SEL R5, R14, R5, !P1 ;  /* 0x000000050e057207 */ /* 0x000fe20004800000 */
[----:B--2---:R-:W-:Y:S01]  /*1150*/  IMAD.HI.U32 R13, R11, R2, RZ ;  /* 0x000000020b0d7227 */ /* 0x004fe200078e00ff */
[----:B------:R-:W-:-:S03]  /*1160*/  SEL R16, R15, R16, !P2 ;  /* 0x000000100f107207 */ /* 0x000fc60005000000 */
[----:B------:R-:W-:Y:S01]  /*1170*/  IMAD.HI.U32 R6, R12, R2, RZ ;  /* 0x000000020c067227 */ /* 0x000fe200078e00ff */
[----:B------:R-:W-:-:S04]  /*1180*/  @P0 SHF.R.U32.HI R11, RZ, R3, R13 ;  /* 0x00000003ff0b0219 */ /* 0x000fc8000001160d */
[----:B------:R-:W-:Y:S01]  /*1190*/  @P0 SHF.R.U32.HI R12, RZ, R3, R6 ;  /* 0x00000003ff0c0219 */ /* 0x000fe20000011606 */
[----:B------:R-:W-:-:S04]  /*11a0*/  IMAD R11, R11, R10, RZ ;  /* 0x0000000a0b0b7224 */ /* 0x000fc800078e02ff */
[----:B------:R-:W-:Y:S01]  /*11b0*/  IMAD R6, R12, R10, RZ ;  /* 0x0000000a0c067224 */ /* 0x000fe200078e02ff */
[----:B------:R-:W-:-:S04]  /*11c0*/  ISETP.GE.AND P1, PT, R5, R11, PT ;  /* 0x0000000b0500720c */ /* 0x000fc80003f26270 */
[----:B------:R-:W-:Y:S01]  /*11d0*/  ISETP.GE.OR P1, PT, R16, R6, P1 ;  /* 0x000000061000720c */ /* 0x000fe20000f26670 */
[----:B------:R-:W-:-:S05]  /*11e0*/  IMAD.HI.U32 R6, R5, R2, RZ ;  /* 0x0000000205067227 */ /* 0x000fca00078e00ff */
[----:B------:R-:W-:-:S04]  /*11f0*/  SHF.R.U32.HI R6, RZ, R3, R6 ;  /* 0x00000003ff067219 */ /* 0x000fc80000011606 */
[----:B------:R-:W-:-:S03]  /*1200*/  SEL R6, R5, R6, !P0 ;  /* 0x0000000605067207 */ /* 0x000fc60004000000 */
[----:B------:R-:W-:Y:S01]  /*1210*/  @!P1 IMAD.HI.U32 R7, R16, R2, RZ ;  /* 0x0000000210079227 */ /* 0x000fe200078e00ff */
[----:B------:R-:W-:-:S04]  /*1220*/  IADD3 R2, PT, PT, -R6, RZ, RZ ;  /* 0x000000ff06027210 */ /* 0x000fc80007ffe1ff */
[----:B------:R-:W-:Y:S01]  /*1230*/  @!P1 SHF.R.U32.HI R3, RZ, R3, R7 ;  /* 0x00000003ff039219 */ /* 0x000fe20000011607 */
[----:B------:R-:W-:Y:S01]  /*1240*/  IMAD R2, R10, R2, R5 ;  /* 0x000000020a027224 */ /* 0x000fe200078e0205 */
[----:B------:R-:W-:Y:S02]  /*1250*/  IADD3 R7, PT, PT, -R5, RZ, RZ ;  /* 0x000000ff05077210 */ /* 0x000fe40007ffe1ff */
[----:B------:R-:W-:-:S03]  /*1260*/  @!P1 SEL R3, R16, R3, !P0 ;  /* 0x0000000310039207 */ /* 0x000fc60004000000 */
[----:B------:R-:W-:Y:S02]  /*1270*/  IMAD R7, R4, R7, R14 ;  /* 0x0000000704077224 */ /* 0x000fe400078e020e */
[--C-:B------:R-:W-:Y:S02]  /*1280*/  @!P1 IMAD.IADD R6, R6, 0x1, -R3.reuse ;  /* 0x0000000106069824 */ /* 0x100fe400078e0a03 */
[----:B------:R-:W-:Y:S01]  /*1290*/  @!P1 IMAD R3, R2, R12, R3 ;  /* 0x0000000c02039224 */ /* 0x000fe200078e0203 */
[----:B------:R-:W-:Y:S01]  /*12a0*/  IADD3 R2, PT, PT, -R16, RZ, RZ ;  /* 0x000000ff10027210 */ /* 0x000fe20007ffe1ff */
[----:B------:R-:W-:Y:S02]  /*12b0*/  @!P1 IMAD R5, R6, R10, R16 ;  /* 0x0000000a06059224 */ /* 0x000fe400078e0210 */
[----:B------:R-:W-:Y:S02]  /*12c0*/  @!P1 IMAD.MOV.U32 R16, RZ, RZ, R3 ;  /* 0x000000ffff109224 */ /* 0x000fe400078e0003 */
[----:B------:R-:W-:-:S02]  /*12d0*/  IMAD R2, R9, R2, R15 ;  /* 0x0000000209027224 */ /* 0x000fc400078e020f */
[----:B------:R-:W-:Y:S02]  /*12e0*/  IMAD R14, R5, R4, R7 ;  /* 0x00000004050e7224 */ /* 0x000fe400078e0207 */
[----:B------:R-:W-:Y:S02]  /*12f0*/  IMAD R15, R16, R9, R2 ;  /* 0x00000009100f7224 */ /* 0x000fe400078e0202 */
.L_x_16:
[----:B------:R-:W1:Y:S01]  /*1300*/  LDCU UR4, c[0x0][0xb30] ;  /* 0x00016600ff0477ac */ /* 0x000e620008000800 */
[----:B------:R-:W2:Y:S08]  /*1310*/  S2UR UR37, SR_CgaCtaId ;  /* 0x00000000002579c3 */ /* 0x000eb00000008800 */
[----:B------:R-:W3:Y:S01]  /*1320*/  LDC R40, c[0x0][0xb24] ;  /* 0x0002c900ff287b82 */ /* 0x000ee20000000800 */
[----:B-1----:R-:W-:-:S09]  /*1330*/  UISETP.NE.AND UP1, UPT, UR4, 0x1, UPT ;  /* 0x000000010400788c */ /* 0x002fd2000bf25270 */
[----:B--2---:R-:W-:Y:S05]  /*1340*/  BRA.U UP1, `(.L_x_17) ;  /* 0x0000000101407547 */ /* 0x004fea000b800000 */
[----:B------:R-:W1:Y:S08]  /*1350*/  LDC.64 R4, c[0x0][0xb10] ;  /* 0x0002c400ff047b82 */ /* 0x000e700000000a00 */
[----:B------:R-:W2:Y:S08]  /*1360*/  LDC.64 R2, c[0x0][0xb18] ;  /* 0x0002c600ff027b82 */ /* 0x000eb00000000a00 */
[----:B------:R-:W4:Y:S08]  /*1370*/  LDC R6, c[0x0][0xb20] ;  /* 0x0002c800ff067b82 */ /* 0x000f300000000800 */
[----:B------:R-:W3:Y:S01]  /*1380*/  LDC R7, c[0x0][0xb0c] ;  /* 0x0002c300ff077b82 */ /* 0x000ee20000000800 */
[----:B-1----:R-:W-:-:S05]  /*1390*/  IMAD.HI.U32 R4, R15, R4, RZ ;  /* 0x000000040f047227 */ /* 0x002fca00078e00ff */
[----:B------:R-:W-:Y:S01]  /*13a0*/  SHF.R.U32.HI R4, RZ, R5, R4 ;  /* 0x00000005ff047219 */ /* 0x000fe20000011604 */
[----:B--2---:R-:W-:Y:S01]  /*13b0*/  IMAD.HI.U32 R3, R14, R3, RZ ;  /* 0x000000030e037227 */ /* 0x004fe200078e00ff */
[----:B------:R-:W-:-:S04]  /*13c0*/  ISETP.NE.AND P0, PT, R2, 0x1, PT ;  /* 0x000000010200780c */ /* 0x000fc80003f05270 */
[----:B----4-:R-:W-:-:S04]  /*13d0*/  SHF.R.U32.HI R3, RZ, R6, R3 ;  /* 0x00000006ff037219 */ /* 0x010fc80000011603 */
[----:B------:R-:W-:Y:S02]  /*13e0*/  SEL R3, R14, R3, !P0 ;  /* 0x000000030e037207 */ /* 0x000fe40004000000 */
[----:B---3--:R-:W-:-:S04]  /*13f0*/  ISETP.NE.AND P1, PT, R7, 0x1, PT ;  /* 0x000000010700780c */ /* 0x008fc80003f25270 */
[----:B------:R-:W-:-:S05]  /*1400*/  SEL R4, R15, R4, !P1 ;  /* 0x000000040f047207 */ /* 0x000fca0004800000 */
[----:B------:R-:W-:Y:S02]  /*1410*/  IMAD.IADD R5, R3, 0x1, -R4 ;  /* 0x0000000103057824 */ /* 0x000fe400078e0a04 */
[----:B------:R-:W-:Y:S02]  /*1420*/  IMAD.IADD R3, R4, 0x1, -R3 ;  /* 0x0000000104037824 */ /* 0x000fe400078e0a03 */
[----:B------:R-:W-:Y:S02]  /*1430*/  IMAD R15, R5, R7, R15 ;  /* 0x00000007050f7224 */ /* 0x000fe400078e020f */
[----:B------:R-:W-:-:S07]  /*1440*/  IMAD R14, R3, R2, R14 ;  /* 0x00000002030e7224 */ /* 0x000fce00078e020e */
.L_x_17:
[----:B------:R-:W-:Y:S01]  /*1450*/  BAR.SYNC.DEFER_BLOCKING 0x0 ;  /* 0x0000000000007b1d */ /* 0x000fe20000010000 */
[----:B------:R-:W-:Y:S01]  /*1460*/  UISETP.NE.AND UP1, UPT, UR8, 0x2, UPT ;  /* 0x000000020800788c */ /* 0x000fe2000bf25270 */
[----:B------:R-:W-:Y:S02]  /*1470*/  ISETP.NE.OR P5, PT, R0, 0x2, !P5 ;  /* 0x000000020000780c */ /* 0x000fe40006fa5670 */
[----:B------:R-:W-:-:S06]  /*1480*/  LOP3.LUT R2, R108, 0x1f, RZ, 0xc0, !PT ;  /* 0x0000001f6c027812 */ /* 0x000fcc00078ec0ff */
[----:B------:R-:W-:Y:S05]  /*1490*/  BRA.U UP1, `(.L_x_18) ;  /* 0x0000001501347547 */ /* 0x000fea000b800000 */
[----:B------:R-:W1:Y:S01]  /*14a0*/  LDCU UR13, c[0x0][0x38c] ;  /* 0x00007180ff0d77ac */ /* 0x000e620008000800 */
[----:B------:R-:W2:Y:S01]  /*14b0*/  LDC R8, c[0x0][0x370] ;  /* 0x0000dc00ff087b82 */ /* 0x000ea20000000800 */
[----:B------:R-:W-:Y:S01]  /*14c0*/  PLOP3.LUT P1, PT, PT, PT, UP2, 0x80, 0x8 ;  /* 0x000000000008781c */ /* 0x000fe20003f2f028 */
[----:B------:R-:W-:Y:S01]  /*14d0*/  IMAD.MOV.U32 R17, RZ, RZ, 0x1 ;  /* 0x00000001ff117424 */ /* 0x000fe200078e00ff */
[----:B------:R-:W-:Y:S01]  /*14e0*/  ISETP.EQ.OR P4, PT, R2, RZ, P5 ;  /* 0x000000ff0200720c */ /* 0x000fe20002f82670 */
[----:B------:R-:W-:Y:S01]  /*14f0*/  IMAD.MOV.U32 R16, RZ, RZ, RZ ;  /* 0x000000ffff107224 */ /* 0x000fe200078e00ff */
[----:B------:R-:W-:Y:S02]  /*1500*/  PLOP3.LUT P1, PT, P1, PT, PT, 0x8, 0x80 ;  /* 0x000000000080781c */ /* 0x000fe40000f2e170 */
[----:B------:R-:W-:Y:S01]  /*1510*/  CS2R R12, SRZ ;  /* 0x00000000000c7805 */ /* 0x000fe2000001ff00 */
[----:B------:R-:W-:Y:S01]  /*1520*/  IMAD.MOV.U32 R11, RZ, RZ, 0x1 ;  /* 0x00000001ff0b7424 */ /* 0x000fe200078e00ff */
[----:B------:R-:W4:Y:S01]  /*1530*/  LDC R0, c[0x0][0x374] ;  /* 0x0000dd00ff007b82 */ /* 0x000f220000000800 */
[----:B------:R-:W2:Y:S01]  /*1540*/  LDCU.64 UR22, c[0x0][0x348] ;  /* 0x00006900ff1677ac */ /* 0x000ea20008000a00 */
[----:B------:R-:W-:Y:S01]  /*1550*/  UMOV UR6, URZ ;  /* 0x000000ff00067c82 */ /* 0x000fe20008000000 */
[----:B-1----:R-:W-:-:S04]  /*1560*/  UIADD3 UR5, UPT, UPT, UR13, 0x3f, URZ ;  /* 0x0000003f0d057890 */ /* 0x002fc8000fffe0ff */
[----:B------:R-:W-:-:S04]  /*1570*/  USHF.R.S32.HI UR4, URZ, 0x1f, UR5 ;  /* 0x0000001fff047899 */ /* 0x000fc80008011405 */
[----:B------:R-:W-:-:S04]  /*1580*/  ULEA.HI UR4, UR4, UR5, URZ, 0x6 ;  /* 0x0000000504047291 */ /* 0x000fc8000f8f30ff */
[----:B------:R-:W-:Y:S02]  /*1590*/  USHF.R.S32.HI UR15, URZ, 0x6, UR4 ;  /* 0x00000006ff0f7899 */ /* 0x000fe40008011404 */
[----:B------:R-:W-:Y:S02]  /*15a0*/  UIADD3 UR4, UPT, UPT, UR13, -0x1, URZ ;  /* 0xffffffff0d047890 */ /* 0x000fe4000fffe0ff */
[----:B------:R-:W-:Y:S02]  /*15b0*/  UISETP.LT.U32.AND UP0, UPT, UR15, 0xa, UPT ;  /* 0x0000000a0f00788c */ /* 0x000fe4000bf01070 */
[----:B------:R-:W-:Y:S02]  /*15c0*/  UISETP.GE.U32.AND UP1, UPT, UR4, -0x7f, UPT ;  /* 0xffffff810400788c */ /* 0x000fe4000bf26070 */
[----:B------:R-:W-:Y:S02]  /*15d0*/  USEL UR14, UR15, 0xa, UP0 ;  /* 0x0000000a0f0e7887 */ /* 0x000fe40008000000 */
[----:B------:R-:W-:-:S02]  /*15e0*/  UIADD3 UR13, UPT, UPT, UR13, 0x7e, URZ ;  /* 0x0000007e0d0d7890 */ /* 0x000fc4000fffe0ff */
[----:B------:R-:W-:Y:S02]  /*15f0*/  UIADD3 UR5, UPT, UPT, UR14, -0x1, URZ ;  /* 0xffffffff0e057890 */ /* 0x000fe4000fffe0ff */
[----:B------:R-:W-:-:S03]  /*1600*/  UIADD3 UR7, UPT, UPT, UR15, -UR14, URZ ;  /* 0x8000000e0f077290 */ /* 0x000fc6000fffe0ff */
[----:B------:R-:W-:-:S04]  /*1610*/  @UP1 UIADD3 UR5, UPT, UPT, UR14, URZ, URZ ;  /* 0x000000ff0e051290 */ /* 0x000fc8000fffe0ff */
[----:B--2---:R-:W-:-:S12]  /*1620*/  UIADD3 UR5, UPT, UPT, UR5, 0x1, URZ ;  /* 0x0000000105057890 */ /* 0x004fd8000fffe0ff */
.L_x_36:
[----:B------:R-:W-:Y:S01]  /*1630*/  UISETP.NE.AND UP0, UPT, UR37, URZ, UPT ;  /* 0x000000ff2500728c */ /* 0x000fe2000bf05270 */
[----:B------:R-:W1:Y:S08]  /*1640*/  S2UR UR37, SR_CgaCtaId ;  /* 0x00000000002579c3 */ /* 0x000e700000008800 */
[----:B------:R-:W-:Y:S05]  /*1650*/  BRA.U UP0, `(.L_x_19) ;  /* 0x0000000100347547 */ /* 0x000fea000b800000 */
[----:B------:R-:W2:Y:S01]  /*1660*/  S2R R2, SR_CgaCtaId ;  /* 0x0000000000027919 */ /* 0x000ea20000008800 */
[----:B------:R-:W-:-:S04]  /*1670*/  MOV R3, 0x400 ;  /* 0x0000040000037802 */ /* 0x000fc80000000f00 */
[----:B--2---:R-:W-:Y:S02]  /*1680*/  LEA R2, R2, R3, 0x18 ;  /* 0x0000000302027211 */ /* 0x004fe400078ec0ff */
[----:B------:R-:W-:-:S03]  /*1690*/  SHF.L.U32 R3, R11, 0x1f, RZ ;  /* 0x0000001f0b037819 */ /* 0x000fc600000006ff */
[----:B------:R-:W-:-:S04]  /*16a0*/  IMAD R2, R12, 0x8, R2 ;  /* 0x000000080c027824 */ /* 0x000fc800078e0202 */
[----:B------:R-:W2:Y:S02]  /*16b0*/  SYNCS.PHASECHK.TRANS64.TRYWAIT P0, [R2+URZ+0x160], R3 ;  /* 0x00016003020075a7 */ /* 0x000ea400080011ff */
[----:B--2---:R-:W-:Y:S05]  /*16c0*/  @!P0 BRA `(.L_x_20) ;  /* 0x0000007c00208947 */ /* 0x004fea0003800000 */
.L_x_132:
[----:B------:R-:W-:Y:S01]  /*16d0*/  VIADD R12, R12, 0x1 ;  /* 0x000000010c0c7836 */ /* 0x000fe20000000000 */
[----:B------:R2:W-:Y:S04]  /*16e0*/  SYNCS.ARRIVE.TRANS64.A1T0 RZ, [R2+URZ+0x150], RZ ;  /* 0x000150ff02ff79a7 */ /* 0x0005e800081000ff */
[----:B------:R-:W-:-:S04]  /*16f0*/  ISETP.NE.AND P0, PT, R12, 0x2, PT ;  /* 0x000000020c00780c */ /* 0x000fc80003f05270 */
[----:B------:R-:W-:Y:S02]  /*1700*/  SEL R12, R12, RZ, P0 ;  /* 0x000000ff0c0c7207 */ /* 0x000fe40000000000 */
[----:B--2---:R-:W-:-:S04]  /*1710*/  SEL R2, RZ, 0x1, P0 ;  /* 0x00000001ff027807 */ /* 0x004fc80000000000 */
[----:B------:R-:W-:-:S07]  /*1720*/  LOP3.LUT R11, R11, R2, RZ, 0x3c, !PT ;  /* 0x000000020b0b7212 */ /* 0x000fce00078e3cff */
.L_x_19:
[----:B------:R-:W-:Y:S01]  /*1730*/  UMOV UR4, 0x400 ;  /* 0x0000040000047882 */ /* 0x000fe20000000000 */
[----:B------:R-:W-:Y:S01]  /*1740*/  SHF.L.U32 R2, R17, 0x1f, RZ ;  /* 0x0000001f11027819 */ /* 0x000fe200000006ff */
[----:B-1----:R-:W-:Y:S01]  /*1750*/  ULEA UR4, UR37, UR4, 0x18 ;  /* 0x0000000425047291 */ /* 0x002fe2000f8ec0ff */
[----:B------:R-:W-:Y:S01]  /*1760*/  R2UR UR34, R15 ;  /* 0x000000000f2272ca */ /* 0x000fe200000e0000 */
[----:B------:R-:W-:Y:S01]  /*1770*/  UISETP.GE.U32.AND UP0, UPT, UR13, 0x7f, UPT ;  /* 0x0000007f0d00788c */ /* 0x000fe2000bf06070 */
[----:B------:R-:W-:Y:S01]  /*1780*/  R2UR UR11, R14 ;  /* 0x000000000e0b72ca */ /* 0x000fe200000e0000 */
[----:B------:R-:W-:Y:S01]  /*1790*/  ULEA UR8, UR6, UR4, 0x3 ;  /* 0x0000000406087291 */ /* 0x000fe2000f8e18ff */
[----:B------:R-:W-:-:S08]  /*17a0*/  UMOV UR24, URZ ;  /* 0x000000ff00187c82 */ /* 0x000fd00008000000 */
[----:B------:R1:W2:Y:S01]  /*17b0*/  SYNCS.PHASECHK.TRANS64.TRYWAIT P0, [UR8+0x50], R2 ;  /* 0x00005002ff0075a7 */ /* 0x0002a20008001108 */
[----:B------:R-:W-:Y:S02]  /*17c0*/  USHF.L.U32 UR34, UR34, 0x6, URZ ;  /* 0x0000000622227899 */ /* 0x000fe400080006ff */
[----:B------:R-:W-:Y:S01]  /*17d0*/  USHF.L.U32 UR11, UR11, 0x8, URZ ;  /* 0x000000080b0b7899 */ /* 0x000fe200080006ff */
[----:B------:R-:W-:Y:S11]  /*17e0*/  BRA.U !UP0, `(.L_x_21) ;  /* 0x0000000108a87547 */ /* 0x000ff6000b800000 */
[----:B------:R-:W-:Y:S01]  /*17f0*/  UMOV UR16, URZ ;  /* 0x000000ff00107c82 */ /* 0x000fe20008000000 */
[----:B------:R-:W-:-:S05]  /*1800*/  UMOV UR17, UR6 ;  /* 0x0000000600117c82 */ /* 0x000fca0008000000 */
.L_x_26:
[----:B-1----:R-:W-:Y:S01]  /*1810*/  ULEA UR33, UR17, UR4, 0x3 ;  /* 0x0000000411217291 */ /* 0x002fe2000f8e18ff */
[----:B--2---:R-:W-:Y:S01]  /*1820*/  @!P5 MOV R3, 0x5000 ;  /* 0x000050000003d802 */ /* 0x004fe20000000f00 */
[----:B--2---:R-:W-:Y:S10]  /*1830*/  @P0 BRA `(.L_x_22) ;  /* 0x00000000000c0947 */ /* 0x004ff40003800000 */
[----:B------:R-:W-:-:S04]  /*1840*/  SHF.L.U32 R4, R17, 0x1f, RZ ;  /* 0x0000001f11047819 */ /* 0x000fc800000006ff */
[----:B------:R-:W2:Y:S02]  /*1850*/  SYNCS.PHASECHK.TRANS64.TRYWAIT P0, [UR33+0x50], R4 ;  /* 0x00005004ff0075a7 */ /* 0x000ea40008001121 */
[----:B--2---:R-:W-:Y:S05]  /*1860*/  @!P0 BRA `(.L_x_23) ;  /* 0x0000007800cc8947 */ /* 0x004fea0003800000 */
.L_x_22:
[----:B------:R2:W-:Y:S01]  /*1870*/  @!P5 SYNCS.ARRIVE.TRANS64 RZ, [UR33], R3 ;  /* 0x00000003ffffd9a7 */ /* 0x0005e20008000021 */
[----:B------:R-:W-:Y:S04]  /*1880*/  BSSY.RECONVERGENT B0, `(.L_x_24) ;  /* 0x0000003000007945 */ /* 0x000fe80003800200 */
[----:B------:R-:W-:Y:S05]  /*1890*/  @P4 BRA `(.L_x_25) ;  /* 0x0000000000044947 */ /* 0x000fea0003800000 */
[----:B------:R-:W-:Y:S05]  /*18a0*/  BPT.TRAP 0x1 ;  /* 0x000000040000795c */ /* 0x000fea0000300000 */
.L_x_25:
[----:B------:R-:W-:Y:S05]  /*18b0*/  BSYNC.RECONVERGENT B0 ;  /* 0x0000000000007941 */ /* 0x000fea0003800200 */
.L_x_24:
[----:B------:R-:W-:Y:S02]  /*18c0*/  UIADD3 UR6, UPT, UPT, UR17, 0x1, URZ ;  /* 0x0000000111067890 */ /* 0x000fe4000fffe0ff */
[----:B------:R-:W-:Y:S02]  /*18d0*/  ULEA UR32, UR17, UR4, 0xc ;  /* 0x0000000411207291 */ /* 0x000fe4000f8e60ff */
[----:B------:R-:W-:Y:S02]  /*18e0*/  UISETP.NE.AND UP0, UPT, UR6, 0xa, UPT ;  /* 0x0000000a0600788c */ /* 0x000fe4000bf05270 */
[----:B------:R-:W-:Y:S02]  /*18f0*/  UIADD3 UR26, UP1, UPT, UR22, 0x80, URZ ;  /* 0x00000080161a7890 */ /* 0x000fe4000ff3e0ff */
[----:B------:R-:W-:Y:S02]  /*1900*/  USEL UR9, URZ, 0x1, UP0 ;  /* 0x00000001ff097887 */ /* 0x000fe40008000000 */
[----:B------:R-:W-:-:S02]  /*1910*/  USEL UR6, UR6, URZ, UP0 ;  /* 0x000000ff06067287 */ /* 0x000fc40008000000 */
[----:B------:R-:W-:Y:S02]  /*1920*/  UIADD3 UR20, UP0, UPT, UR22, 0x180, URZ ;  /* 0x0000018016147890 */ /* 0x000fe4000ff1e0ff */
[----:B------:R-:W-:Y:S01]  /*1930*/  ULEA UR8, UR6, UR4, 0x3 ;  /* 0x0000000406087291 */ /* 0x000fe2000f8e18ff */
[----:B------:R-:W-:Y:S01]  /*1940*/  LOP3.LUT R17, R17, UR9, RZ, 0x3c, !PT ;  /* 0x0000000911117c12 */ /* 0x000fe2000f8e3cff */
[----:B------:R-:W-:Y:S02]  /*1950*/  USHF.L.U32 UR35, UR16, 0x6, URZ ;  /* 0x0000000610237899 */ /* 0x000fe400080006ff */
[----:B------:R-:W-:Y:S01]  /*1960*/  UIADD3.X UR27, UPT, UPT, URZ, UR23, URZ, UP1, !UPT ;  /* 0x00000017ff1b7290 */ /* 0x000fe20008ffe4ff */
[----:B-1----:R-:W-:Y:S01]  /*1970*/  SHF.L.U32 R2, R17, 0x1f, RZ ;  /* 0x0000001f11027819 */ /* 0x002fe200000006ff */
[----:B------:R-:W-:Y:S02]  /*1980*/  UIADD3 UR32, UPT, UPT, UR32, 0x6400, URZ ;  /* 0x0000640020207890 */ /* 0x000fe4000fffe0ff */
[----:B------:R-:W-:Y:S01]  /*1990*/  UIADD3.X UR21, UPT, UPT, URZ, UR23, URZ, UP0, !UPT ;  /* 0x00000017ff157290 */ /* 0x000fe200087fe4ff */
[----:B------:R1:W1:Y:S01]  /*19a0*/  SYNCS.PHASECHK.TRANS64.TRYWAIT P0, [UR8+0x50], R2 ;  /* 0x00005002ff0075a7 */ /* 0x0002620008001108 */
[----:B------:R-:W-:Y:S01]  /*19b0*/  ULEA UR8, UR17, UR4, 0xe ;  /* 0x0000000411087291 */ /* 0x000fe2000f8e70ff */
[----:B------:R-:W-:Y:S01]  /*19c0*/  UMOV UR18, 0x0 ;  /* 0x0000000000127882 */ /* 0x000fe20000000000 */
[----:B------:R-:W-:-:S02]  /*19d0*/  UMOV UR19, 0x10000000 ;  /* 0x1000000000137882 */ /* 0x000fc40000000000 */
[----:B------:R-:W-:Y:S01]  /*19e0*/  UIADD3 UR8, UPT, UPT, UR8, 0x10400, URZ ;  /* 0x0001040008087890 */ /* 0x000fe2000fffe0ff */
[----:B------:R1:W-:Y:S01]  /*19f0*/  UTMALDG.3D [UR32], [UR26], desc[UR18] ;  /* 0x000012201a0075b4 */ /* 0x0003e20008011000 */
[----:B------:R-:W-:Y:S01]  /*1a00*/  UMOV UR12, UR36 ;  /* 0x00000024000c7c82 */ /* 0x000fe20008000000 */
[----:B------:R-:W-:Y:S01]  /*1a10*/  UMOV UR9, UR33 ;  /* 0x0000002100097c82 */ /* 0x000fe20008000000 */
[----:B------:R-:W-:Y:S01]  /*1a20*/  UMOV UR10, UR35 ;  /* 0x00000023000a7c82 */ /* 0x000fe20008000000 */
[----:B------:R-:W-:Y:S01]  /*1a30*/  UIADD3 UR16, UPT, UPT, UR16, 0x1, URZ ;  /* 0x0000000110107890 */ /* 0x000fe2000fffe0ff */
[----:B------:R-:W-:Y:S01]  /*1a40*/  UMOV UR24, UR5 ;  /* 0x0000000500187c82 */ /* 0x000fe20008000000 */
[----:B------:R-:W-:Y:S02]  /*1a50*/  UMOV UR17, UR6 ;  /* 0x0000000600117c82 */ /* 0x000fe40008000000 */
[----:B------:R1:W-:Y:S01]  /*1a60*/  UTMALDG.3D [UR8], [UR20], desc[UR18] ;  /* 0x00001208140075b4 */ /* 0x0003e20008011000 */
[----:B------:R-:W-:-:S09]  /*1a70*/  UISETP.NE.AND UP0, UPT, UR16, UR5, UPT ;  /* 0x000000051000728c */ /* 0x000fd2000bf05270 */
[----:B------:R-:W-:Y:S05]  /*1a80*/  BRA.U UP0, `(.L_x_26) ;  /* 0xfffffffd00607547 */ /* 0x000fea000b83ffff */
.L_x_21:
[----:B-1----:R-:W-:Y:S01]  /*1a90*/  ULEA UR8, UR6, UR4, 0x3 ;  /* 0x0000000406087291 */ /* 0x002fe2000f8e18ff */
[----:B------:R-:W-:Y:S01]  /*1aa0*/  SHF.L.U32 R2, R17, 0x1f, RZ ;  /* 0x0000001f11027819 */ /* 0x000fe200000006ff */
[----:B------:R-:W-:Y:S01]  /*1ab0*/  @!P1 SYNCS.ARRIVE.TRANS64.A1T0 RZ, [UR4+0xe8], RZ ;  /* 0x0000e8ffffff99a7 */ /* 0x000fe20008100004 */
[----:B------:R-:W-:-:S06]  /*1ac0*/  UISETP.GT.AND UP0, UPT, UR15, UR14, UPT ;  /* 0x0000000e0f00728c */ /* 0x000fcc000bf04270 */
[----:B--2---:R1:W2:Y:S03]  /*1ad0*/  SYNCS.PHASECHK.TRANS64.TRYWAIT P0, [UR8+0x50], R2 ;  /* 0x00005002ff0075a7 */ /* 0x0042a60008001108 */
[----:B------:R-:W-:Y:S05]  /*1ae0*/  BRA.U !UP0, `(.L_x_27) ;  /* 0x0000000108ac7547 */ /* 0x000fea000b800000 */
[----:B------:R-:W-:Y:S01]  /*1af0*/  UIADD3 UR21, UPT, UPT, UR7, UR24, URZ ;  /* 0x0000001807157290 */ /* 0x000fe2000fffe0ff */
[----:B------:R-:W-:-:S11]  /*1b00*/  UMOV UR25, UR6 ;  /* 0x0000000600197c82 */ /* 0x000fd60008000000 */
.L_x_32:
[----:B-1----:R-:W-:Y:S01]  /*1b10*/  ULEA UR17, UR25, UR4, 0x3 ;  /* 0x0000000419117291 */ /* 0x002fe2000f8e18ff */
[----:B--2---:R-:W-:Y:S01]  /*1b20*/  @!P5 MOV R3, 0x5000 ;  /* 0x000050000003d802 */ /* 0x004fe20000000f00 */
[----:B--2---:R-:W-:Y:S10]  /*1b30*/  @P0 BRA `(.L_x_28) ;  /* 0x00000000000c0947 */ /* 0x004ff40003800000 */
[----:B------:R-:W-:-:S04]  /*1b40*/  SHF.L.U32 R4, R17, 0x1f, RZ ;  /* 0x0000001f11047819 */ /* 0x000fc800000006ff */
[----:B------:R-:W2:Y:S02]  /*1b50*/  SYNCS.PHASECHK.TRANS64.TRYWAIT P0, [UR17+0x50], R4 ;  /* 0x00005004ff0075a7 */ /* 0x000ea40008001111 */
[----:B--2---:R-:W-:Y:S05]  /*1b60*/  @!P0 BRA `(.L_x_29) ;  /* 0x0000007800248947 */ /* 0x004fea0003800000 */
.L_x_28:
[----:B------:R2:W-:Y:S01]  /*1b70*/  @!P5 SYNCS.ARRIVE.TRANS64 RZ, [UR17], R3 ;  /* 0x00000003ffffd9a7 */ /* 0x0005e20008000011 */
[----:B------:R-:W-:Y:S04]  /*1b80*/  BSSY.RECONVERGENT B0, `(.L_x_30) ;  /* 0x0000003000007945 */ /* 0x000fe80003800200 */
[----:B------:R-:W-:Y:S05]  /*1b90*/  @P4 BRA `(.L_x_31) ;  /* 0x0000000000044947 */ /* 0x000fea0003800000 */
[----:B------:R-:W-:Y:S05]  /*1ba0*/  BPT.TRAP 0x1 ;  /* 0x000000040000795c */ /* 0x000fea0000300000 */
.L_x_31:
[----:B------:R-:W-:Y:S05]  /*1bb0*/  BSYNC.RECONVERGENT B0 ;  /* 0x0000000000007941 */ /* 0x000fea0003800200 */
.L_x_30:
        /* <DEDUP_REMOVED lines=10> */
[----:B------:R-:W-:Y:S01]  /*1c60*/  UIADD3 UR16, UPT, UPT, UR16, 0x6400, URZ ;  /* 0x0000640010107890 */ /* 0x000fe2000fffe0ff */
[----:B-1----:R-:W-:Y:S01]  /*1c70*/  SHF.L.U32 R2, R17, 0x1f, RZ ;  /* 0x0000001f11027819 */ /* 0x002fe200000006ff */
[----:B------:R-:W-:Y:S02]  /*1c80*/  UIADD3.X UR31, UPT, UPT, URZ, UR23, URZ, UP1, !UPT ;  /* 0x00000017ff1f7290 */ /* 0x000fe40008ffe4ff */
[----:B------:R-:W-:Y:S01]  /*1c90*/  UIADD3.X UR29, UPT, UPT, URZ, UR23, URZ, UP0, !UPT ;  /* 0x00000017ff1d7290 */ /* 0x000fe200087fe4ff */
[----:B------:R1:W1:Y:S01]  /*1ca0*/  SYNCS.PHASECHK.TRANS64.TRYWAIT P0, [UR8+0x50], R2 ;  /* 0x00005002ff0075a7 */ /* 0x0002620008001108 */
[----:B------:R-:W-:Y:S01]  /*1cb0*/  ULEA UR8, UR25, UR4, 0xe ;  /* 0x0000000419087291 */ /* 0x000fe2000f8e70ff */
[----:B------:R-:W-:Y:S01]  /*1cc0*/  UMOV UR26, 0x0 ;  /* 0x00000000001a7882 */ /* 0x000fe20000000000 */
[----:B------:R-:W-:-:S02]  /*1cd0*/  UMOV UR27, 0x10000000 ;  /* 0x10000000001b7882 */ /* 0x000fc40000000000 */
[----:B------:R-:W-:Y:S01]  /*1ce0*/  UIADD3 UR8, UPT, UPT, UR8, 0x10400, URZ ;  /* 0x0001040008087890 */ /* 0x000fe2000fffe0ff */
[----:B------:R-:W-:Y:S01]  /*1cf0*/  UMOV UR18, UR34 ;  /* 0x0000002200127c82 */ /* 0x000fe20008000000 */
[----:B------:R-:W-:Y:S01]  /*1d00*/  UMOV UR20, UR36 ;  /* 0x0000002400147c82 */ /* 0x000fe20008000000 */
[----:B------:R-:W-:Y:S01]  /*1d10*/  UMOV UR12, UR36 ;  /* 0x00000024000c7c82 */ /* 0x000fe20008000000 */
[----:B------:R-:W-:Y:S01]  /*1d20*/  UMOV UR9, UR17 ;  /* 0x0000001100097c82 */ /* 0x000fe20008000000 */
[----:B------:R-:W-:Y:S01]  /*1d30*/  UMOV UR10, UR19 ;  /* 0x00000013000a7c82 */ /* 0x000fe20008000000 */
[----:B------:R1:W-:Y:S01]  /*1d40*/  UTMALDG.3D [UR16], [UR30], desc[UR26] ;  /* 0x00001a101e0075b4 */ /* 0x0003e20008011000 */
[----:B------:R-:W-:Y:S01]  /*1d50*/  UIADD3 UR24, UPT, UPT, UR24, 0x1, URZ ;  /* 0x0000000118187890 */ /* 0x000fe2000fffe0ff */
[----:B------:R-:W-:-:S03]  /*1d60*/  UMOV UR25, UR6 ;  /* 0x0000000600197c82 */ /* 0x000fc60008000000 */
[----:B------:R-:W-:Y:S01]  /*1d70*/  UISETP.NE.AND UP0, UPT, UR24, UR21, UPT ;  /* 0x000000151800728c */ /* 0x000fe2000bf05270 */
[----:B------:R1:W-:Y:S08]  /*1d80*/  UTMALDG.3D [UR8], [UR28], desc[UR26] ;  /* 0x00001a081c0075b4 */ /* 0x0003f00008011000 */
[----:B------:R-:W-:Y:S05]  /*1d90*/  BRA.U UP0, `(.L_x_32) ;  /* 0xfffffffd005c7547 */ /* 0x000fea000b83ffff */
.L_x_27:
[C---:B-1----:R-:W-:Y:S01]  /*1da0*/  LEA R2, R16.reuse, UR4, 0x3 ;  /* 0x0000000410027c11 */ /* 0x042fe2000f8e18ff */
[----:B------:R-:W-:Y:S01]  /*1db0*/  NOP ;  /* 0x0000000000007918 */ /* 0x000fe20000000000 */
[----:B--2---:R-:W-:Y:S02]  /*1dc0*/  SHF.L.U32 R3, R13, 0x1f, RZ ;  /* 0x0000001f0d037819 */ /* 0x004fe400000006ff */
[----:B------:R-:W-:Y:S02]  /*1dd0*/  LEA R4, R16, UR4, 0x4 ;  /* 0x0000000410047c11 */ /* 0x000fe4000f8e20ff */
[----:B------:R-:W1:Y:S02]  /*1de0*/  SYNCS.PHASECHK.TRANS64.TRYWAIT P0, [R2+URZ+0xf0], R3 ;  /* 0x0000f003020075a7 */ /* 0x000e6400080011ff */
[----:B-1----:R-:W-:Y:S05]  /*1df0*/  @!P0 BRA `(.L_x_33) ;  /* 0x0000007400988947 */ /* 0x002fea0003800000 */
.L_x_135:
[----:B------:R-:W2:Y:S01]  /*1e00*/  LDS.128 R4, [R4+0x180] ;  /* 0x0001800004047984 */ /* 0x000ea20000000c00 */
[----:B---3--:R-:W-:Y:S01]  /*1e10*/  ISETP.GE.AND P0, PT, R40, 0x1, PT ;  /* 0x000000012800780c */ /* 0x008fe20003f06270 */
[----:B-1----:R-:W-:Y:S01]  /*1e20*/  VIADD R2, R2, 0x100 ;  /* 0x0000010002027836 */ /* 0x002fe20000000000 */
[----:B------:R-:W-:Y:S01]  /*1e30*/  @!PT LDS RZ, [RZ] ;  /* 0x00000000fffff984 */ /* 0x000fe20000000800 */
[----:B------:R-:W-:Y:S01]  /*1e40*/  @!PT LDS RZ, [RZ] ;  /* 0x00000000fffff984 */ /* 0x000fe20000000800 */
[----:B------:R-:W-:Y:S01]  /*1e50*/  @!PT LDS RZ, [RZ] ;  /* 0x00000000fffff984 */ /* 0x000fe20000000800 */
[----:B------:R-:W-:Y:S01]  /*1e60*/  @!PT LDS RZ, [RZ] ;  /* 0x00000000fffff984 */ /* 0x000fe20000000800 */
[----:B------:R1:W-:Y:S06]  /*1e70*/  MEMBAR.ALL.CTA ;  /* 0x0000000000007992 */ /* 0x0003ec0000008000 */
[----:B-1----:R-:W1:Y:S01]  /*1e80*/  FENCE.VIEW.ASYNC.S ;  /* 0x00000000000073c6 */ /* 0x002e620000000000 */
[----:B------:R-:W-:-:S04]  /*1e90*/  PRMT R2, RZ, 0x654, R2 ;  /* 0x00000654ff027816 */ /* 0x000fc80000000002 */
[----:B-1----:R1:W-:Y:S01]  /*1ea0*/  SYNCS.ARRIVE.TRANS64.RED.A1T0 RZ, [R2+URZ], RZ ;  /* 0x000000ff02ff79a7 */ /* 0x0023e200081004ff */
[----:B--2---:R-:W-:-:S13]  /*1eb0*/  LOP3.LUT P2, RZ, R6, 0x1, RZ, 0xc0, !PT ;  /* 0x0000000106ff7812 */ /* 0x004fda000784c0ff */
[----:B------:R-:W-:Y:S01]  /*1ec0*/  @P2 SHF.R.U32.HI R3, RZ, 0x10, R5 ;  /* 0x00000010ff032819 */ /* 0x000fe20000011605 */
[----:B------:R-:W-:Y:S01]  /*1ed0*/  VOTEU.ANY UP0, P2 ;  /* 0x0000000000ff7886 */ /* 0x000fe20001000100 */
[----:B------:R-:W-:Y:S02]  /*1ee0*/  @P2 MOV R10, R4 ;  /* 0x00000004000a2202 */ /* 0x000fe40000000f00 */
[----:B------:R-:W-:Y:S02]  /*1ef0*/  @P2 R2UR.BROADCAST UR8, R3 ;  /* 0x00000000030822ca */ /* 0x000fe400008e0000 */
[----:B------:R-:W-:-:S11]  /*1f00*/  @P2 LOP3.LUT R9, R5, 0xffff, RZ, 0xc0, !PT ;  /* 0x0000ffff05092812 */ /* 0x000fd600078ec0ff */
[----:B------:R-:W-:Y:S01]  /*1f10*/  @UP0 UMOV UR36, UR8 ;  /* 0x0000000800240c82 */ /* 0x000fe20008000000 */
[----:B-1----:R-:W-:Y:S05]  /*1f20*/  @!P0 BRA `(.L_x_34) ;  /* 0x0000000000b88947 */ /* 0x002fea0003800000 */
[----:B------:R-:W4:Y:S01]  /*1f30*/  LDC.64 R4, c[0x0][0xb18] ;  /* 0x0002c600ff047b82 */ /* 0x000f220000000a00 */
[----:B------:R-:W-:-:S07]  /*1f40*/  ISETP.NE.AND P3, PT, R40, 0x1, PT ;  /* 0x000000012800780c */ /* 0x000fce0003f65270 */
[----:B------:R-:W1:Y:S08]  /*1f50*/  LDC.64 R6, c[0x0][0xb10] ;  /* 0x0002c400ff067b82 */ /* 0x000e700000000a00 */
[----:B------:R-:W2:Y:S08]  /*1f60*/  LDC R14, c[0x0][0xb20] ;  /* 0x0002c800ff0e7b82 */ /* 0x000eb00000000800 */
[----:B------:R-:W3:Y:S01]  /*1f70*/  LDC R15, c[0x0][0xb0c] ;  /* 0x0002c300ff0f7b82 */ /* 0x000ee20000000800 */
[----:B----4-:R-:W-:Y:S01]  /*1f80*/  IMAD.HI.U32 R19, R0, R5, RZ ;  /* 0x0000000500137227 */ /* 0x010fe200078e00ff */
[----:B------:R-:W-:-:S03]  /*1f90*/  ISETP.NE.AND P0, PT, R4, 0x1, PT ;  /* 0x000000010400780c */ /* 0x000fc60003f05270 */
[----:B------:R-:W-:-:S03]  /*1fa0*/  IMAD.HI.U32 R5, R9, R5, RZ ;  /* 0x0000000509057227 */ /* 0x000fc600078e00ff */
[----:B------:R-:W4:Y:S01]  /*1fb0*/  LDC.64 R2, c[0x0][0xb28] ;  /* 0x0002ca00ff027b82 */ /* 0x000f220000000a00 */
[----:B-1----:R-:W-:-:S04]  /*1fc0*/  IMAD.HI.U32 R20, R8, R6, RZ ;  /* 0x0000000608147227 */ /* 0x002fc800078e00ff */
[----:B------:R-:W-:Y:S01]  /*1fd0*/  IMAD.HI.U32 R21, R10, R6, RZ ;  /* 0x000000060a157227 */ /* 0x000fe200078e00ff */
[----:B------:R-:W-:Y:S02]  /*1fe0*/  SHF.R.U32.HI R20, RZ, R7, R20 ;  /* 0x00000007ff147219 */ /* 0x000fe40000011614 */
[-C--:B--2---:R-:W-:Y:S02]  /*1ff0*/  SHF.R.U32.HI R19, RZ, R14.reuse, R19 ;  /* 0x0000000eff137219 */ /* 0x084fe40000011613 */
[----:B------:R-:W-:Y:S02]  /*2000*/  SHF.R.U32.HI R5, RZ, R14, R5 ;  /* 0x0000000eff057219 */ /* 0x000fe40000011605 */
[----:B------:R-:W-:Y:S02]  /*2010*/  SEL R19, R0, R19, !P0 ;  /* 0x0000001300137207 */ /* 0x000fe40004000000 */
[----:B------:R-:W-:Y:S02]  /*2020*/  SHF.R.U32.HI R21, RZ, R7, R21 ;  /* 0x00000007ff157219 */ /* 0x000fe40000011615 */
[----:B---3--:R-:W-:-:S02]  /*2030*/  ISETP.NE.AND P1, PT, R15, 0x1, PT ;  /* 0x000000010f00780c */ /* 0x008fc40003f25270 */
[----:B------:R-:W-:Y:S02]  /*2040*/  SEL R5, R9, R5, !P0 ;  /* 0x0000000509057207 */ /* 0x000fe40004000000 */
[----:B------:R-:W-:Y:S02]  /*2050*/  SEL R20, R8, R20, !P1 ;  /* 0x0000001408147207 */ /* 0x000fe40004800000 */
[----:B------:R-:W-:Y:S01]  /*2060*/  SEL R21, R10, R21, !P1 ;  /* 0x000000150a157207 */ /* 0x000fe20004800000 */
[----:B----4-:R-:W-:-:S04]  /*2070*/  IMAD.HI.U32 R18, R19, R2, RZ ;  /* 0x0000000213127227 */ /* 0x010fc800078e00ff */
        /* <DEDUP_REMOVED lines=10> */
[----:B------:R-:W-:-:S04]  /*2120*/  @!P0 IMAD.HI.U32 R7, R21, R2, RZ ;  /* 0x0000000215078227 */ /* 0x000fc800078e00ff */
[----:B------:R-:W-:Y:S01]  /*2130*/  IMAD.MOV R2, RZ, RZ, -R6 ;  /* 0x000000ffff027224 */ /* 0x000fe200078e0a06 */
[----:B------:R-:W-:Y:S02]  /*2140*/  @!P0 SHF.R.U32.HI R3, RZ, R3, R7 ;  /* 0x00000003ff038219 */ /* 0x000fe40000011607 */
[----:B------:R-:W-:Y:S01]  /*2150*/  IADD3 R7, PT, PT, -R5, RZ, RZ ;  /* 0x000000ff05077210 */ /* 0x000fe20007ffe1ff */
[----:B------:R-:W-:Y:S01]  /*2160*/  IMAD R2, R40, R2, R5 ;  /* 0x0000000228027224 */ /* 0x000fe200078e0205 */
        /* <DEDUP_REMOVED lines=10> */
.L_x_34:
[----:B------:R-:W1:Y:S02]  /*2210*/  LDCU UR8, c[0x0][0xb30] ;  /* 0x00016600ff0877ac */ /* 0x000e640008000800 */
[----:B-1----:R-:W-:-:S09]  /*2220*/  UISETP.NE.AND UP0, UPT, UR8, 0x1, UPT ;  /* 0x000000010800788c */ /* 0x002fd2000bf05270 */
[----:B------:R-:W-:Y:S05]  /*2230*/  BRA.U UP0, `(.L_x_35) ;  /* 0x0000000100407547 */ /* 0x000fea000b800000 */
[----:B------:R-:W1:Y:S08]  /*2240*/  LDC.64 R4, c[0x0][0xb10] ;  /* 0x0002c400ff047b82 */ /* 0x000e700000000a00 */
[----:B------:R-:W2:Y:S08]  /*2250*/  LDC.64 R2, c[0x0][0xb18] ;  /* 0x0002c600ff027b82 */ /* 0x000eb00000000a00 */
[----:B------:R-:W3:Y:S08]  /*2260*/  LDC R6, c[0x0][0xb20] ;  /* 0x0002c800ff067b82 */ /* 0x000ef00000000800 */
[----:B------:R-:W4:Y:S01]  /*2270*/  LDC R7, c[0x0][0xb0c] ;  /* 0x0002c300ff077b82 */ /* 0x000f220000000800 */
[----:B-1----:R-:W-:-:S05]  /*2280*/  IMAD.HI.U32 R4, R10, R4, RZ ;  /* 0x000000040a047227 */ /* 0x002fca00078e00ff */
[----:B------:R-:W-:Y:S01]  /*2290*/  SHF.R.U32.HI R4, RZ, R5, R4 ;  /* 0x00000005ff047219 */ /* 0x000fe20000011604 */
[----:B--2---:R-:W-:Y:S01]  /*22a0*/  IMAD.HI.U32 R3, R9, R3, RZ ;  /* 0x0000000309037227 */ /* 0x004fe200078e00ff */
[----:B------:R-:W-:-:S04]  /*22b0*/  ISETP.NE.AND P0, PT, R2, 0x1, PT ;  /* 0x000000010200780c */ /* 0x000fc80003f05270 */
[----:B---3--:R-:W-:-:S04]  /*22c0*/  SHF.R.U32.HI R3, RZ, R6, R3 ;  /* 0x00000006ff037219 */ /* 0x008fc80000011603 */
[----:B------:R-:W-:Y:S02]  /*22d0*/  SEL R3, R9, R3, !P0 ;  /* 0x0000000309037207 */ /* 0x000fe40004000000 */
[----:B----4-:R-:W-:-:S04]  /*22e0*/  ISETP.NE.AND P1, PT, R7, 0x1, PT ;  /* 0x000000010700780c */ /* 0x010fc80003f25270 */
[----:B------:R-:W-:-:S05]  /*22f0*/  SEL R4, R10, R4, !P1 ;  /* 0x000000040a047207 */ /* 0x000fca0004800000 */
[----:B------:R-:W-:Y:S02]  /*2300*/  IMAD.IADD R5, R3, 0x1, -R4 ;  /* 0x0000000103057824 */ /* 0x000fe400078e0a04 */
[----:B------:R-:W-:Y:S02]  /*2310*/  IMAD.IADD R3, R4, 0x1, -R3 ;  /* 0x0000000104037824 */ /* 0x000fe400078e0a03 */
[----:B------:R-:W-:Y:S02]  /*2320*/  IMAD R10, R5, R7, R10 ;  /* 0x00000007050a7224 */ /* 0x000fe400078e020a */
[----:B------:R-:W-:-:S07]  /*2330*/  IMAD R9, R3, R2, R9 ;  /* 0x0000000203097224 */ /* 0x000fce00078e0209 */
.L_x_35:
[----:B------:R-:W-:Y:S01]  /*2340*/  VIADD R16, R16, 0x1 ;  /* 0x0000000110107836 */ /* 0x000fe20000000000 */
[----:B------:R-:W-:Y:S01]  /*2350*/  PLOP3.LUT P1, PT, PT, PT, PT, 0x80, 0x8 ;  /* 0x000000000008781c */ /* 0x000fe20003f2f070 */
[----:B------:R-:W-:Y:S02]  /*2360*/  IMAD.IADD R15, R10, 0x1, R95 ;  /* 0x000000010a0f7824 */ /* 0x000fe400078e025f */
[----:B------:R-:W-:Y:S01]  /*2370*/  IMAD.IADD R14, R9, 0x1, R94 ;  /* 0x00000001090e7824 */ /* 0x000fe200078e025e */
[----:B------:R-:W-:-:S04]  /*2380*/  ISETP.NE.AND P0, PT, R16, 0x2, PT ;  /* 0x000000021000780c */ /* 0x000fc80003f05270 */
[----:B------:R-:W-:Y:S02]  /*2390*/  SEL R2, RZ, 0x1, P0 ;  /* 0x00000001ff027807 */ /* 0x000fe40000000000 */
[----:B------:R-:W-:Y:S02]  /*23a0*/  SEL R16, R16, RZ, P0 ;  /* 0x000000ff10107207 */ /* 0x000fe40000000000 */
[----:B------:R-:W-:Y:S01]  /*23b0*/  LOP3.LUT R13, R13, R2, RZ, 0x3c, !PT ;  /* 0x000000020d0d7212 */ /* 0x000fe200078e3cff */
[----:B------:R-:W-:Y:S06]  /*23c0*/  @P2 BRA `(.L_x_36) ;  /* 0xfffffff000982947 */ /* 0x000fec000383ffff */
[----:B------:R-:W-:Y:S01]  /*23d0*/  UIADD3 UR4, UPT, UPT, UR4, 0x50, URZ ;  /* 0x0000005004047890 */ /* 0x000fe2000fffe0ff */
[----:B------:R-:W-:-:S03]  /*23e0*/  SHF.L.U32 R2, R17, 0x1f, RZ ;  /* 0x0000001f11027819 */ /* 0x000fc600000006ff */
[----:B------:R-:W-:-:S09]  /*23f0*/  ULEA UR5, UR6, UR4, 0x3 ;  /* 0x0000000406057291 */ /* 0x000fd2000f8e18ff */
[----:B------:R-:W1:Y:S02]  /*2400*/  SYNCS.PHASECHK.TRANS64.TRYWAIT P0, [UR5], R2 ;  /* 0x00000002ff0075a7 */ /* 0x000e640008001105 */
[----:B-1----:R-:W-:Y:S05]  /*2410*/  @!P0 BRA `(.L_x_37) ;  /* 0x0000007000248947 */ /* 0x002fea0003800000 */
.L_x_137:
[----:B------:R-:W-:-:S04]  /*2420*/  UIADD3 UR6, UPT, UPT, UR6, 0x1, URZ ;  /* 0x0000000106067890 */ /* 0x000fc8000fffe0ff */
[----:B------:R-:W-:-:S04]  /*2430*/  UISETP.NE.AND UP0, UPT, UR6, 0xa, UPT ;  /* 0x0000000a0600788c */ /* 0x000fc8000bf05270 */
[----:B------:R-:W-:Y:S02]  /*2440*/  USEL UR7, URZ, 0x1, UP0 ;  /* 0x00000001ff077887 */ /* 0x000fe40008000000 */
[----:B------:R-:W-:-:S04]  /*2450*/  USEL UR6, UR6, URZ, UP0 ;  /* 0x000000ff06067287 */ /* 0x000fc80008000000 */
[----:B------:R-:W-:Y:S01]  /*2460*/  ULEA UR5, UR6, UR4, 0x3 ;  /* 0x0000000406057291 */ /* 0x000fe2000f8e18ff */
[----:B-1----:R-:W-:-:S04]  /*2470*/  LOP3.LUT R2, R17, UR7, RZ, 0x3c, !PT ;  /* 0x0000000711027c12 */ /* 0x002fc8000f8e3cff */
[----:B------:R-:W-:-:S04]  /*2480*/  SHF.L.U32 R3, R2, 0x1f, RZ ;  /* 0x0000001f02037819 */ /* 0x000fc800000006ff */
[----:B------:R-:W1:Y:S02]  /*2490*/  SYNCS.PHASECHK.TRANS64.TRYWAIT P0, [UR5], R3 ;  /* 0x00000003ff0075a7 */ /* 0x000e640008001105 */
[----:B-1----:R-:W-:Y:S05]  /*24a0*/  @!P0 BRA `(.L_x_38) ;  /* 0x0000007000188947 */ /* 0x002fea0003800000 */
.L_x_139:
[----:B------:R-:W-:-:S04]  /*24b0*/  UIADD3 UR6, UPT, UPT, UR6, 0x1, URZ ;  /* 0x0000000106067890 */ /* 0x000fc8000fffe0ff */
[----:B------:R-:W-:-:S04]  /*24c0*/  UISETP.NE.AND UP0, UPT, UR6, 0xa, UPT ;  /* 0x0000000a0600788c */ /* 0x000fc8000bf05270 */
[----:B------:R-:W-:Y:S02]  /*24d0*/  USEL UR7, URZ, 0x1, UP0 ;  /* 0x00000001ff077887 */ /* 0x000fe40008000000 */
[----:B------:R-:W-:-:S04]  /*24e0*/  USEL UR6, UR6, URZ, UP0 ;  /* 0x000000ff06067287 */ /* 0x000fc80008000000 */
[----:B------:R-:W-:Y:S01]  /*24f0*/  ULEA UR5, UR6, UR4, 0x3 ;  /* 0x0000000406057291 */ /* 0x000fe2000f8e18ff */
[----:B------:R-:W-:-:S04]  /*2500*/  LOP3.LUT R2, R2, UR7, RZ, 0x3c, !PT ;  /* 0x0000000702027c12 */ /* 0x000fc8000f8e3cff */
[----:B-1----:R-:W-:-:S04]  /*2510*/  SHF.L.U32 R3, R2, 0x1f, RZ ;  /* 0x0000001f02037819 */ /* 0x002fc800000006ff */
[----:B------:R-:W1:Y:S02]  /*2520*/  SYNCS.PHASECHK.TRANS64.TRYWAIT P0, [UR5], R3 ;  /* 0x00000003ff0075a7 */ /* 0x000e640008001105 */
[----:B-1----:R-:W-:Y:S05]  /*2530*/  @!P0 BRA `(.L_x_39) ;  /* 0x00000070000c8947 */ /* 0x002fea0003800000 */
.L_x_141:
        /* <DEDUP_REMOVED lines=9> */
.L_x_143:
        /* <DEDUP_REMOVED lines=9> */
.L_x_145:
        /* <DEDUP_REMOVED lines=9> */
.L_x_147:
        /* <DEDUP_REMOVED lines=9> */
.L_x_149:
        /* <DEDUP_REMOVED lines=9> */
.L_x_151:
        /* <DEDUP_REMOVED lines=9> */
.L_x_153:
[----:B------:R-:W-:-:S04]  /*28a0*/  UIADD3 UR6, UPT, UPT, UR6, 0x1, URZ ;  /* 0x0000000106067890 */ /* 0x000fc8000fffe0ff */
[----:B------:R-:W-:-:S04]  /*28b0*/  UISETP.NE.AND UP0, UPT, UR6, 0xa, UPT ;  /* 0x0000000a0600788c */ /* 0x000fc8000bf05270 */
[----:B------:R-:W-:Y:S02]  /*28c0*/  USEL UR5, URZ, 0x1, UP0 ;  /* 0x00000001ff057887 */ /* 0x000fe40008000000 */
[----:B------:R-:W-:-:S04]  /*28d0*/  USEL UR6, UR6, URZ, UP0 ;  /* 0x000000ff06067287 */ /* 0x000fc80008000000 */
[----:B------:R-:W-:Y:S01]  /*28e0*/  ULEA UR6, UR6, UR4, 0x3 ;  /* 0x0000000406067291 */ /* 0x000fe2000f8e18ff */
[----:B------:R-:W-:-:S04]  /*28f0*/  LOP3.LUT R2, R2, UR5, RZ, 0x3c, !PT ;  /* 0x0000000502027c12 */ /* 0x000fc8000f8e3cff */
[----:B------:R-:W-:Y:S01]  /*2900*/  SHF.L.U32 R2, R2, 0x1f, RZ ;  /* 0x0000001f02027819 */ /* 0x000fe200000006ff */
[----:B-1--4-:R-:W-:-:S07]  /*2910*/  IMAD.U32 R0, RZ, RZ, UR6 ;  /* 0x00000006ff007e24 */ /* 0x012fce000f8e00ff */
.L_x_46:
[----:B-1----:R1:W2:Y:S02]  /*2920*/  SYNCS.PHASECHK.TRANS64.TRYWAIT P0, [R0+URZ], R2 ;  /* 0x00000002000075a7 */ /* 0x0022a400080011ff */
[----:B--2---:R-:W-:Y:S05]  /*2930*/  @!P0 NANOSLEEP.SYNCS 0x989680 ;  /* 0x009896800000895d */ /* 0x004fea0003900000 */
[----:B------:R-:W2:Y:S02]  /*2940*/  @!P0 SYNCS.PHASECHK.TRANS64 P0, [R0+URZ], R2 ;  /* 0x00000002000085a7 */ /* 0x000ea400080010ff */
[----:B--2---:R-:W-:Y:S05]  /*2950*/  @P0 EXIT ;  /* 0x000000000000094d */ /* 0x004fea0003800000 */
[----:B------:R-:W-:Y:S05]  /*2960*/  BRA `(.L_x_46) ;  /* 0xfffffffc00ec7947 */ /* 0x000fea000383ffff */
.L_x_18:
[----:B------:R-:W-:-:S04]  /*2970*/  UISETP.NE.AND UP1, UPT, UR37, URZ, UPT ;  /* 0x000000ff2500728c */ /* 0x000fc8000bf25270 */
[----:B------:R-:W-:-:S09]  /*2980*/  UISETP.NE.OR UP1, UPT, UR8, 0x1, UP1 ;  /* 0x000000010800788c */ /* 0x000fd20008f25670 */
[----:B------:R-:W-:Y:S05]  /*2990*/  BRA.U UP1, `(.L_x_47) ;  /* 0x0000000501487547 */ /* 0x000fea000b800000 */
[----:B------:R-:W-:Y:S01]  /*29a0*/  ISETP.NE.AND P2, PT, R2, RZ, PT ;  /* 0x000000ff0200720c */ /* 0x000fe20003f45270 */
[----:B------:R-:W-:Y:S01]  /*29b0*/  IMAD.MOV.U32 R12, RZ, RZ, 0x1 ;  /* 0x00000001ff0c7424 */ /* 0x000fe200078e00ff */
[----:B------:R-:W-:Y:S02]  /*29c0*/  CS2R R10, SRZ ;  /* 0x00000000000a7805 */ /* 0x000fe4000001ff00 */
[----:B------:R-:W-:Y:S01]  /*29d0*/  CS2R R8, SRZ ;  /* 0x0000000000087805 */ /* 0x000fe2000001ff00 */
[----:B------:R-:W-:Y:S01]  /*29e0*/  UMOV UR4, 0x400 ;  /* 0x0000040000047882 */ /* 0x000fe20000000000 */
[----:B------:R-:W-:Y:S01]  /*29f0*/  UMOV UR6, URZ ;  /* 0x000000ff00067c82 */ /* 0x000fe20008000000 */
[----:B------:R-:W-:-:S12]  /*2a00*/  ULEA UR37, UR37, UR4, 0x18 ;  /* 0x0000000425257291 */ /* 0x000fd8000f8ec0ff */
.L_x_51:
[----:B------:R-:W-:Y:S02]  /*2a10*/  LEA R0, R8, UR37, 0x3 ;  /* 0x0000002508007c11 */ /* 0x000fe4000f8e18ff */
[----:B------:R-:W-:-:S03]  /*2a20*/  SHF.L.U32 R4, R9, 0x1f, RZ ;  /* 0x0000001f09047819 */ /* 0x000fc600000006ff */
[----:B------:R-:W-:Y:S01]  /*2a30*/  VIADD R5, R0, 0x160 ;  /* 0x0000016000057836 */ /* 0x000fe20000000000 */
[----:B------:R-:W1:Y:S02]  /*2a40*/  SYNCS.PHASECHK.TRANS64.TRYWAIT P0, [R0+URZ+0x150], R4 ;  /* 0x00015004000075a7 */ /* 0x000e6400080011ff */
[----:B-1----:R-:W-:Y:S05]  /*2a50*/  @!P0 BRA `(.L_x_48) ;  /* 0x0000006c006c8947 */ /* 0x002fea0003800000 */
.L_x_154:
[----:B------:R-:W-:Y:S01]  /*2a60*/  ULEA UR5, UR6, UR37, 0x3 ;  /* 0x0000002506057291 */ /* 0x000fe2000f8e18ff */
[----:B-1----:R-:W-:Y:S01]  /*2a70*/  PRMT R0, RZ, 0x654, R5 ;  /* 0x00000654ff007816 */ /* 0x002fe20000000005 */
[----:B------:R-:W-:Y:S01]  /*2a80*/  @!P2 IMAD.MOV.U32 R4, RZ, RZ, 0x10 ;  /* 0x00000010ff04a424 */ /* 0x000fe200078e00ff */
[----:B------:R-:W-:Y:S01]  /*2a90*/  SHF.L.U32 R5, R12, 0x1f, RZ ;  /* 0x0000001f0c057819 */ /* 0x000fe200000006ff */
[----:B------:R-:W-:Y:S01]  /*2aa0*/  UIADD3 UR4, UPT, UPT, UR5, 0xf0, URZ ;  /* 0x000000f005047890 */ /* 0x000fe2000fffe0ff */
[----:B------:R1:W-:Y:S05]  /*2ab0*/  SYNCS.ARRIVE.TRANS64.RED.A1T0 RZ, [R0+URZ], RZ ;  /* 0x000000ff00ff79a7 */ /* 0x0003ea00081004ff */
[----:B------:R-:W-:Y:S01]  /*2ac0*/  IMAD.U32 R6, RZ, RZ, UR4 ;  /* 0x00000004ff067e24 */ /* 0x000fe2000f8e00ff */
[----:B------:R-:W2:Y:S04]  /*2ad0*/  SYNCS.PHASECHK.TRANS64.TRYWAIT P0, [UR5+0x100], R5 ;  /* 0x00010005ff0075a7 */ /* 0x000ea80008001105 */
[----:B------:R-:W-:Y:S01]  /*2ae0*/  PRMT R6, R2, 0x654, R6 ;  /* 0x0000065402067816 */ /* 0x000fe20000000006 */
[----:B-12---:R-:W-:Y:S06]  /*2af0*/  @!P0 BRA `(.L_x_49) ;  /* 0x0000006c00588947 */ /* 0x006fec0003800000 */
.L_x_156:
[----:B------:R-:W-:Y:S01]  /*2b00*/  ULEA UR4, UR6, UR37, 0x4 ;  /* 0x0000002506047291 */ /* 0x000fe2000f8e20ff */
[----:B------:R-:W-:Y:S01]  /*2b10*/  SEL R3, R6, R3, !P2 ;  /* 0x0000000306037207 */ /* 0x000fe20005000000 */
[----:B------:R-:W-:Y:S01]  /*2b20*/  UIADD3 UR5, UPT, UPT, UR5, 0xf0, URZ ;  /* 0x000000f005057890 */ /* 0x000fe2000fffe0ff */
[----:B-1----:R-:W-:Y:S01]  /*2b30*/  LEA R0, R11, UR37, 0x3 ;  /* 0x000000250b007c11 */ /* 0x002fe2000f8e18ff */
[----:B------:R-:W-:Y:S01]  /*2b40*/  UIADD3 UR4, UPT, UPT, UR4, 0x180, URZ ;  /* 0x0000018004047890 */ /* 0x000fe2000fffe0ff */
[----:B------:R1:W-:Y:S01]  /*2b50*/  @!P2 SYNCS.ARRIVE.TRANS64.RED RZ, [R3+URZ], R4 ;  /* 0x0000000403ffa9a7 */ /* 0x0003e200080004ff */
[----:B------:R-:W-:Y:S01]  /*2b60*/  UIADD3 UR6, UPT, UPT, UR6, 0x1, URZ ;  /* 0x0000000106067890 */ /* 0x000fe2000fffe0ff */
[----:B------:R-:W-:-:S03]  /*2b70*/  VIADD R8, R8, 0x1 ;  /* 0x0000000108087836 */ /* 0x000fc60000000000 */
[----:B------:R-:W-:Y:S02]  /*2b80*/  UISETP.NE.AND UP0, UPT, UR6, 0x2, UPT ;  /* 0x000000020600788c */ /* 0x000fe4000bf05270 */
[----:B------:R-:W-:Y:S01]  /*2b90*/  ISETP.NE.AND P0, PT, R8, 0x2, PT ;  /* 0x000000020800780c */ /* 0x000fe20003f05270 */
[----:B------:R-:W-:Y:S06]  /*2ba0*/  UGETNEXTWORKID.BROADCAST [UR4], [UR5] ;  /* 0x00000000040073ca */ /* 0x000fec0008000100 */
[----:B------:R-:W-:Y:S02]  /*2bb0*/  USEL UR4, URZ, 0x1, UP0 ;  /* 0x00000001ff047887 */ /* 0x000fe40008000000 */
[----:B------:R-:W-:-:S04]  /*2bc0*/  USEL UR6, UR6, URZ, UP0 ;  /* 0x000000ff06067287 */ /* 0x000fc80008000000 */
[----:B------:R-:W-:Y:S02]  /*2bd0*/  LOP3.LUT R12, R12, UR4, RZ, 0x3c, !PT ;  /* 0x000000040c0c7c12 */ /* 0x000fe4000f8e3cff */
[----:B-1----:R-:W-:-:S04]  /*2be0*/  SHF.L.U32 R4, R10, 0x1f, RZ ;  /* 0x0000001f0a047819 */ /* 0x002fc800000006ff */
[----:B------:R-:W1:Y:S02]  /*2bf0*/  SYNCS.PHASECHK.TRANS64.TRYWAIT P1, [R0+URZ+0xf0], R4 ;  /* 0x0000f004000075a7 */ /* 0x000e6400080211ff */
[----:B-1----:R-:W-:Y:S05]  /*2c00*/  @!P1 BRA `(.L_x_50) ;  /* 0x0000006c002c9947 */ /* 0x002fea0003800000 */
.L_x_157:
[C---:B-1----:R-:W-:Y:S01]  /*2c10*/  LEA R4, R11.reuse, UR37, 0x4 ;  /* 0x000000250b047c11 */ /* 0x042fe2000f8e20ff */
[----:B------:R-:W-:Y:S01]  /*2c20*/  VIADD R0, R0, 0x100 ;  /* 0x0000010000007836 */ /* 0x000fe20000000000 */
[----:B------:R-:W-:Y:S01]  /*2c30*/  SEL R8, R8, RZ, P0 ;  /* 0x000000ff08087207 */ /* 0x000fe20000000000 */
[----:B------:R-:W-:-:S03]  /*2c40*/  VIADD R11, R11, 0x1 ;  /* 0x000000010b0b7836 */ /* 0x000fc60000000000 */
[----:B------:R-:W1:Y:S01]  /*2c50*/  LDS.128 R4, [R4+0x180] ;  /* 0x0001800004047984 */ /* 0x000e620000000c00 */
[----:B------:R-:W-:Y:S02]  /*2c60*/  PRMT R0, RZ, 0x654, R0 ;  /* 0x00000654ff007816 */ /* 0x000fe40000000000 */
[C---:B------:R-:W-:Y:S01]  /*2c70*/  ISETP.NE.AND P1, PT, R11.reuse, 0x2, PT ;  /* 0x000000020b00780c */ /* 0x040fe20003f25270 */
[----:B------:R-:W-:Y:S01]  /*2c80*/  @!PT LDS RZ, [RZ] ;  /* 0x00000000fffff984 */ /* 0x000fe20000000800 */
[----:B------:R-:W-:Y:S01]  /*2c90*/  @!PT LDS RZ, [RZ] ;  /* 0x00000000fffff984 */ /* 0x000fe20000000800 */
[----:B------:R-:W-:Y:S01]  /*2ca0*/  @!PT LDS RZ, [RZ] ;  /* 0x00000000fffff984 */ /* 0x000fe20000000800 */
[----:B------:R-:W-:Y:S01]  /*2cb0*/  @!PT LDS RZ, [RZ] ;  /* 0x00000000fffff984 */ /* 0x000fe20000000800 */
[----:B------:R2:W-:Y:S06]  /*2cc0*/  MEMBAR.ALL.CTA ;  /* 0x0000000000007992 */ /* 0x0005ec0000008000 */
[----:B--2---:R-:W2:Y:S01]  /*2cd0*/  FENCE.VIEW.ASYNC.S ;  /* 0x00000000000073c6 */ /* 0x004ea20000000000 */
[----:B------:R-:W-:Y:S01]  /*2ce0*/  SEL R11, R11, RZ, P1 ;  /* 0x000000ff0b0b7207 */ /* 0x000fe20000800000 */
[----:B--2---:R2:W-:Y:S01]  /*2cf0*/  SYNCS.ARRIVE.TRANS64.RED.A1T0 RZ, [R0+URZ], RZ ;  /* 0x000000ff00ff79a7 */ /* 0x0045e200081004ff */
[----:B-1----:R-:W-:-:S02]  /*2d00*/  LOP3.LUT P3, RZ, R6, 0x1, RZ, 0xc0, !PT ;  /* 0x0000000106ff7812 */ /* 0x002fc4000786c0ff */
[----:B------:R-:W-:-:S04]  /*2d10*/  SEL R4, RZ, 0x1, P1 ;  /* 0x00000001ff047807 */ /* 0x000fc80000800000 */
[----:B------:R-:W-:Y:S02]  /*2d20*/  LOP3.LUT R10, R10, R4, RZ, 0x3c, !PT ;  /* 0x000000040a0a7212 */ /* 0x000fe400078e3cff */
[----:B--2---:R-:W-:-:S04]  /*2d30*/  SEL R0, RZ, 0x1, P0 ;  /* 0x00000001ff007807 */ /* 0x004fc80000000000 */
[----:B------:R-:W-:Y:S01]  /*2d40*/  LOP3.LUT R9, R9, R0, RZ, 0x3c, !PT ;  /* 0x0000000009097212 */ /* 0x000fe200078e3cff */
[----:B------:R-:W-:Y:S06]  /*2d50*/  @P3 BRA `(.L_x_51) ;  /* 0xfffffffc002c3947 */ /* 0x000fec000383ffff */
[----:B------:R-:W-:Y:S01]  /*2d60*/  ULEA UR5, UR6, UR37, 0x3 ;  /* 0x0000002506057291 */ /* 0x000fe2000f8e18ff */
[----:B------:R-:W-:-:S08]  /*2d70*/  SHF.L.U32 R2, R12, 0x1f, RZ ;  /* 0x0000001f0c027819 */ /* 0x000fd000000006ff */
[----:B------:R-:W1:Y:S02]  /*2d80*/  SYNCS.PHASECHK.TRANS64 P0, [UR5+0x100], R2 ;  /* 0x00010002ff0075a7 */ /* 0x000e640008001005 */
[----:B-1----:R-:W-:Y:S05]  /*2d90*/  @P0 BRA `(.L_x_52) ;  /* 0x0000000000080947 */ /* 0x002fea0003800000 */
[----:B------:R-:W1:Y:S02]  /*2da0*/  SYNCS.PHASECHK.TRANS64.TRYWAIT P0, [UR5+0x100], R2 ;  /* 0x00010002ff0075a7 */ /* 0x000e640008001105 */
[----:B-1----:R-:W-:Y:S05]  /*2db0*/  @!P0 BRA `(.L_x_53) ;  /* 0x0000006800d48947 */ /* 0x002fea0003800000 */
.L_x_52:
[----:B------:R-:W-:-:S04]  /*2dc0*/  UIADD3 UR4, UPT, UPT, UR6, 0x1, URZ ;  /* 0x0000000106047890 */ /* 0x000fc8000fffe0ff */
[----:B------:R-:W-:-:S04]  /*2dd0*/  UISETP.NE.AND UP0, UPT, UR4, 0x2, UPT ;  /* 0x000000020400788c */ /* 0x000fc8000bf05270 */
[----:B------:R-:W-:Y:S02]  /*2de0*/  USEL UR7, URZ, 0x1, UP0 ;  /* 0x00000001ff077887 */ /* 0x000fe40008000000 */
[----:B------:R-:W-:-:S04]  /*2df0*/  USEL UR4, UR4, URZ, UP0 ;  /* 0x000000ff04047287 */ /* 0x000fc80008000000 */
[----:B------:R-:W-:Y:S01]  /*2e00*/  ULEA UR4, UR4, UR37, 0x3 ;  /* 0x0000002504047291 */ /* 0x000fe2000f8e18ff */
[----:B-1----:R-:W-:-:S04]  /*2e10*/  LOP3.LUT R2, R12, UR7, RZ, 0x3c, !PT ;  /* 0x000000070c027c12 */ /* 0x002fc8000f8e3cff */
[----:B------:R-:W-:-:S04]  /*2e20*/  SHF.L.U32 R0, R2, 0x1f, RZ ;  /* 0x0000001f02007819 */ /* 0x000fc800000006ff */
[----:B------:R-:W1:Y:S02]  /*2e30*/  SYNCS.PHASECHK.TRANS64 P0, [UR4+0x100], R0 ;  /* 0x00010000ff0075a7 */ /* 0x000e640008001004 */
[----:B-1----:R-:W-:Y:S05]  /*2e40*/  @P0 EXIT ;  /* 0x000000000000094d */ /* 0x002fea0003800000 */
[----:B------:R-:W-:Y:S02]  /*2e50*/  SHF.L.U32 R2, R2, 0x1f, RZ ;  /* 0x0000001f02027819 */ /* 0x000fe400000006ff */
[----:B------:R-:W-:-:S07]  /*2e60*/  MOV R0, UR4 ;  /* 0x0000000400007c02 */ /* 0x000fce0008000f00 */
.L_x_54:
[----:B-1----:R1:W2:Y:S02]  /*2e70*/  SYNCS.PHASECHK.TRANS64.TRYWAIT P0, [R0+URZ+0x100], R2 ;  /* 0x00010002000075a7 */ /* 0x0022a400080011ff */
[----:B--2---:R-:W-:Y:S05]  /*2e80*/  @!P0 NANOSLEEP.SYNCS 0x989680 ;  /* 0x009896800000895d */ /* 0x004fea0003900000 */
[----:B------:R-:W2:Y:S02]  /*2e90*/  @!P0 SYNCS.PHASECHK.TRANS64 P0, [R0+URZ+0x100], R2 ;  /* 0x00010002000085a7 */ /* 0x000ea400080010ff */
[----:B--2---:R-:W-:Y:S05]  /*2ea0*/  @P0 EXIT ;  /* 0x000000000000094d */ /* 0x004fea0003800000 */
[----:B------:R-:W-:Y:S05]  /*2eb0*/  BRA `(.L_x_54) ;  /* 0xfffffffc00ec7947 */ /* 0x000fea000383ffff */
.L_x_47:
[----:B------:R-:W-:-:S09]  /*2ec0*/  UISETP.NE.AND UP1, UPT, UR8, URZ, UPT ;  /* 0x000000ff0800728c */ /* 0x000fd2000bf25270 */
[----:B------:R-:W-:Y:S05]  /*2ed0*/  BRA.U UP1, `(.L_x_55) ;  /* 0x0000000d01907547 */ /* 0x000fea000b800000 */
[----:B------:R-:W-:Y:S01]  /*2ee0*/  UMOV UR4, 0x40 ;  /* 0x0000004000047882 */ /* 0x000fe20000000000 */
[----:B------:R-:W-:Y:S01]  /*2ef0*/  NOP ;  /* 0x0000000000007918 */ /* 0x000fe20000000000 */
[----:B------:R-:W-:Y:S01]  /*2f00*/  ULEA UR4, UR37, UR4, 0x18 ;  /* 0x0000000425047291 */ /* 0x000fe2000f8ec0ff */
[----:B------:R-:W-:Y:S02]  /*2f10*/  UMOV UR5, 0x400 ;  /* 0x0000040000057882 */ /* 0x000fe40000000000 */
[----:B------:R-:W-:-:S06]  /*2f20*/  ULEA UR37, UR37, UR5, 0x18 ;  /* 0x0000000525257291 */ /* 0x000fcc000f8ec0ff */
[----:B------:R-:W1:Y:S02]  /*2f30*/  LDS.U8 R0, [UR4+0x1c] ;  /* 0x00001c04ff007984 */ /* 0x000e640008000000 */
[----:B-1----:R-:W-:-:S13]  /*2f40*/  ISETP.NE.AND P0, PT, R0, RZ, PT ;  /* 0x000000ff0000720c */ /* 0x002fda0003f05270 */
[----:B------:R-:W-:Y:S05]  /*2f50*/  @P0 BRA `(.L_x_56) ;  /* 0x0000000000580947 */ /* 0x000fea0003800000 */
[----:B------:R-:W-:-:S13]  /*2f60*/  ELECT P0, URZ, PT ;  /* 0x0000000000ff782f */ /* 0x000fda0003800000 */
[----:B------:R-:W-:Y:S05]  /*2f70*/  @!P0 BRA `(.L_x_57) ;  /* 0x0000000000608947 */ /* 0x000fea0003800000 */
[----:B------:R-:W-:Y:S01]  /*2f80*/  UMOV UR5, 0x10 ;  /* 0x0000001000057882 */ /* 0x000fe20000000000 */
[----:B------:R-:W-:Y:S01]  /*2f90*/  HFMA2 R0, -RZ, RZ, 0, 5.9604644775390625e-08 ;  /* 0x00000001ff007431 */ /* 0x000fe200000001ff */
[----:B------:R-:W-:-:S03]  /*2fa0*/  MOV R2, 0xffff ;  /* 0x0000ffff00027802 */ /* 0x000fc60000000f00 */
[----:B------:R-:W-:Y:S04]  /*2fb0*/  DEPBAR.LE SB1, 0x36 ;  /* 0x00009d800000791a */ /* 0x000fe80000000000 */
[----:B------:R-:W1:Y:S02]  /*2fc0*/  UTCATOMSWS.FIND_AND_SET.ALIGN UP0, UR5, UR5 ;  /* 0x00000005000575e3 */ /* 0x000e640008000800 */
[----:B-1----:R-:W-:Y:S01]  /*2fd0*/  MOV R3, UR5 ;  /* 0x0000000500037c02 */ /* 0x002fe20008000f00 */
[----:B------:R-:W-:Y:S06]  /*2fe0*/  BRA.U UP0, `(.L_x_58) ;  /* 0x0000000100187547 */ /* 0x000fec000b800000 */
.L_x_59:
[----:B------:R-:W-:Y:S05]  /*2ff0*/  NANOSLEEP 0x64 ;  /* 0x000000640000795d */ /* 0x000fea0003800000 */
[----:B------:R-:W-:-:S05]  /*3000*/  UMOV UR5, 0x10 ;  /* 0x0000001000057882 */ /* 0x000fca0000000000 */
[----:B------:R-:W-:Y:S04]  /*3010*/  DEPBAR.LE SB1, 0x36 ;  /* 0x00009d800000791a */ /* 0x000fe80000000000 */
[----:B------:R-:W1:Y:S02]  /*3020*/  UTCATOMSWS.FIND_AND_SET.ALIGN UP0, UR5, UR5 ;  /* 0x00000005000575e3 */ /* 0x000e640008000800 */
[----:B-1----:R-:W-:Y:S01]  /*3030*/  MOV R3, UR5 ;  /* 0x0000000500037c02 */ /* 0x002fe20008000f00 */
[----:B------:R-:W-:Y:S05]  /*3040*/  BRA.U !UP0, `(.L_x_59) ;  /* 0xfffffffd08e87547 */ /* 0x000fea000b83ffff */
.L_x_58:
[-C--:B------:R-:W-:Y:S02]  /*3050*/  SHF.L.U32 R2, R2, R3.reuse, RZ ;  /* 0x0000000302027219 */ /* 0x080fe400000006ff */
[----:B------:R-:W-:Y:S01]  /*3060*/  SHF.L.U32 R0, R0, R3, RZ ;  /* 0x0000000300007219 */ /* 0x000fe200000006ff */
[----:B------:R-:W-:Y:S02]  /*3070*/  IMAD.SHL.U32 R3, R3, 0x20, RZ ;  /* 0x0000002003037824 */ /* 0x000fe400078e00ff */
[----:B------:R1:W-:Y:S04]  /*3080*/  ATOMS.OR RZ, [UR4+0x14], R2 ;  /* 0x00001402ffff798c */ /* 0x0003e8000b000004 */
[----:B------:R1:W-:Y:S04]  /*3090*/  ATOMS.OR RZ, [UR4+0x18], R0 ;  /* 0x00001800ffff798c */ /* 0x0003e8000b000004 */
[----:B------:R1:W-:Y:S01]  /*30a0*/  STS [UR37+0x1a0], R3 ;  /* 0x0001a003ff007988 */ /* 0x0003e20008000825 */
[----:B------:R-:W-:Y:S05]  /*30b0*/  BRA `(.L_x_57) ;  /* 0x0000000000107947 */ /* 0x000fea0003800000 */
.L_x_56:
[----:B------:R-:W-:Y:S02]  /*30c0*/  MOV R0, 0xffffffff ;  /* 0xffffffff00007802 */ /* 0x000fe40000000f00 */
[----:B------:R-:W-:-:S03]  /*30d0*/  MOV R2, 0x3100 ;  /* 0x0000310000027802 */ /* 0x000fc60000000f00 */
[----:B------:R1:W-:Y:S04]  /*30e0*/  STS [UR37+0x1a0], R0 ;  /* 0x0001a000ff007988 */ /* 0x0003e80008000825 */
[----:B-1-3-5:R-:W-:Y:S05]  /*30f0*/  CALL.REL.NOINC `($__internal_1_$__cuda_sm10x_tcgen05_guardrail_trap_phase_invalid_during_alloc) ;  /* 0x0000007000187944 */ /* 0x02afea0003c00000 */
.L_x_57:
[----:B------:R-:W-:Y:S05]  /*3100*/  WARPSYNC.ALL ;  /* 0x0000000000007948 */ /* 0x000fea0003800000 */
[----:B------:R-:W2:Y:S01]  /*3110*/  S2UR UR6, SR_CgaCtaId ;  /* 0x00000000000679c3 */ /* 0x000ea20000008800 */
[----:B------:R-:W-:Y:S01]  /*3120*/  UMOV UR4, 0x400 ;  /* 0x0000040000047882 */ /* 0x000fe20000000000 */
[----:B------:R-:W-:-:S06]  /*3130*/  NOP ;  /* 0x0000000000007918 */ /* 0x000fcc0000000000 */
[----:B------:R-:W-:Y:S06]  /*3140*/  BAR.ARV 0x6, 0xa0 ;  /* 0x0182800000007b1d */ /* 0x000fec0000002000 */
[----:B------:R-:W4:Y:S01]  /*3150*/  LDCU UR7, c[0x0][0x38c] ;  /* 0x00007180ff0777ac */ /* 0x000f220008000800 */
[----:B------:R-:W-:Y:S01]  /*3160*/  IMAD.MOV.U32 R11, RZ, RZ, 0x1 ;  /* 0x00000001ff0b7424 */ /* 0x000fe200078e00ff */
[----:B------:R-:W-:Y:S01]  /*3170*/  CS2R R8, SRZ ;  /* 0x0000000000087805 */ /* 0x000fe2000001ff00 */
[----:B------:R-:W-:Y:S01]  /*3180*/  IMAD.MOV.U32 R10, RZ, RZ, RZ ;  /* 0x000000ffff0a7224 */ /* 0x000fe200078e00ff */
[----:B------:R-:W-:Y:S01]  /*3190*/  UMOV UR17, URZ ;  /* 0x000000ff00117c82 */ /* 0x000fe20008000000 */
[----:B------:R-:W-:Y:S01]  /*31a0*/  UMOV UR16, URZ ;  /* 0x000000ff00107c82 */ /* 0x000fe20008000000 */
[----:B------:R-:W-:Y:S01]  /*31b0*/  UMOV UR22, 0x0 ;  /* 0x0000000000167882 */ /* 0x000fe20000000000 */
[----:B------:R-:W-:Y:S01]  /*31c0*/  UMOV UR23, 0x4408410 ;  /* 0x0440841000177882 */ /* 0x000fe20000000000 */
[----:B------:R-:W-:Y:S01]  /*31d0*/  UMOV UR20, 0x0 ;  /* 0x0000000000147882 */ /* 0x000fe20000000000 */
[----:B------:R-:W-:Y:S01]  /*31e0*/  UMOV UR21, 0x4408410 ;  /* 0x0440841000157882 */ /* 0x000fe20000000000 */
[----:B--2---:R-:W-:Y:S01]  /*31f0*/  ULEA UR6, UR6, UR4, 0x18 ;  /* 0x0000000406067291 */ /* 0x004fe2000f8ec0ff */
[----:B------:R-:W2:Y:S03]  /*3200*/  LDCU UR4, c[0x0][0x38c] ;  /* 0x00007180ff0477ac */ /* 0x000ea60008000800 */
[----:B------:R-:W-:-:S02]  /*3210*/  UIADD3 UR11, UPT, UPT, UR6, 0x10400, URZ ;  /* 0x00010400060b7890 */ /* 0x000fc4000fffe0ff */
[----:B----4-:R-:W-:-:S03]  /*3220*/  UIADD3 UR7, UPT, UPT, UR7, 0x3f, URZ ;  /* 0x0000003f07077890 */ /* 0x010fc6000fffe0ff */
[----:B-1----:R-:W1:Y:S01]  /*3230*/  LDS R0, [UR6+0x1a0] ;  /* 0x0001a006ff007984 */ /* 0x002e620008000800 */
[----:B------:R-:W-:Y:S02]  /*3240*/  UIADD3 UR18, UPT, UPT, UR6, 0x6400, URZ ;  /* 0x0000640006127890 */ /* 0x000fe4000fffe0ff */
[----:B------:R-:W-:Y:S02]  /*3250*/  USHF.R.S32.HI UR5, URZ, 0x1f, UR7 ;  /* 0x0000001fff057899 */ /* 0x000fe40008011407 */
[----:B------:R-:W-:Y:S02]  /*3260*/  USHF.R.U32.HI UR11, URZ, 0x4, UR11 ;  /* 0x00000004ff0b7899 */ /* 0x000fe4000801160b */
[----:B------:R-:W-:Y:S02]  /*3270*/  ULEA.HI UR5, UR5, UR7, URZ, 0x6 ;  /* 0x0000000705057291 */ /* 0x000fe4000f8f30ff */
[----:B------:R-:W-:Y:S02]  /*3280*/  USHF.R.U32.HI UR18, URZ, 0x4, UR18 ;  /* 0x00000004ff127899 */ /* 0x000fe40008011612 */
[----:B------:R-:W-:-:S02]  /*3290*/  USHF.R.S32.HI UR5, URZ, 0x6, UR5 ;  /* 0x00000006ff057899 */ /* 0x000fc40008011405 */
[----:B------:R-:W-:Y:S02]  /*32a0*/  ULOP3.LUT UR11, UR11, 0x3fff, URZ, 0xc0, !UPT ;  /* 0x00003fff0b0b7892 */ /* 0x000fe4000f8ec0ff */
[----:B------:R-:W-:Y:S02]  /*32b0*/  UISETP.LT.AND UP0, UPT, UR5, 0x1, UPT ;  /* 0x000000010500788c */ /* 0x000fe4000bf01270 */
[----:B------:R-:W-:Y:S02]  /*32c0*/  ULOP3.LUT UR18, UR18, 0x3fff, URZ, 0xc0, !UPT ;  /* 0x00003fff12127892 */ /* 0x000fe4000f8ec0ff */
[----:B------:R-:W-:Y:S02]  /*32d0*/  USEL UR10, UR5, 0x1, !UP0 ;  /* 0x00000001050a7887 */ /* 0x000fe4000c000000 */
[----:B------:R-:W-:Y:S02]  /*32e0*/  ULOP3.LUT UR11, UR11, 0x10000, URZ, 0xfc, !UPT ;  /* 0x000100000b0b7892 */ /* 0x000fe4000f8efcff */
[----:B------:R-:W-:-:S02]  /*32f0*/  UIADD3 UR10, UPT, UPT, -UR10, URZ, URZ ;  /* 0x000000ff0a0a7290 */ /* 0x000fc4000fffe1ff */
[----:B--2---:R-:W-:Y:S01]  /*3300*/  UISETP.GE.AND UP3, UPT, UR4, 0x1, UPT ;  /* 0x000000010400788c */ /* 0x004fe2000bf66270 */
[----:B-1----:R-:W-:-:S15]  /*3310*/  R2UR UR19, R0 ;  /* 0x00000000001372ca */ /* 0x002fde00000e0000 */
.L_x_66:
[----:B------:R-:W-:Y:S02]  /*3320*/  LEA R0, R10, UR6, 0x3 ;  /* 0x000000060a007c11 */ /* 0x000fe4000f8e18ff */
[----:B------:R-:W-:Y:S02]  /*3330*/  SHF.L.U32 R2, R9, 0x1f, RZ ;  /* 0x0000001f09027819 */ /* 0x000fe400000006ff */
[----:B------:R-:W-:Y:S01]  /*3340*/  PLOP3.LUT P0, PT, PT, PT, UP3, 0x80, 0x8 ;  /* 0x000000000008781c */ /* 0x000fe20003f0f038 */
[----:B------:R-:W-:Y:S01]  /*3350*/  VIADD R3, R0, 0x100 ;  /* 0x0000010000037836 */ /* 0x000fe20000000000 */
[----:B-1----:R-:W1:Y:S02]  /*3360*/  SYNCS.PHASECHK.TRANS64.TRYWAIT P1, [R0+URZ+0xf0], R2 ;  /* 0x0000f002000075a7 */ /* 0x002e6400080211ff */
[----:B-1--4-:R-:W-:Y:S09]  /*3370*/  @!P1 BRA `(.L_x_60) ;  /* 0x00000064007c9947 */ /* 0x012ff20003800000 */
.L_x_159:
[----:B------:R-:W-:Y:S01]  /*3380*/  LEA R4, R10, UR6, 0x4 ;  /* 0x000000060a047c11 */ /* 0x000fe2000f8e20ff */
[----:B------:R-:W-:Y:S01]  /*3390*/  @UP3 ULEA UR4, UR16, UR6, 0x3 ;  /* 0x0000000610043291 */ /* 0x000fe2000f8e18ff */
[----:B------:R-:W-:Y:S01]  /*33a0*/  PLOP3.LUT P2, PT, PT, PT, PT, 0x80, 0x8 ;  /* 0x000000000008781c */ /* 0x000fe20003f4f070 */
[----:B------:R-:W-:Y:S01]  /*33b0*/  ULEA UR8, UR17, UR6, 0x3 ;  /* 0x0000000611087291 */ /* 0x000fe2000f8e18ff */
[----:B------:R-:W-:Y:S02]  /*33c0*/  PRMT R3, RZ, 0x654, R3 ;  /* 0x00000654ff037816 */ /* 0x000fe40000000003 */
[----:B------:R-:W2:Y:S01]  /*33d0*/  LDS.128 R4, [R4+0x180] ;  /* 0x0001800004047984 */ /* 0x000ea20000000c00 */
[----:B-1----:R-:W-:Y:S02]  /*33e0*/  @P0 SHF.L.U32 R2, R8, 0x1f, RZ ;  /* 0x0000001f08020819 */ /* 0x002fe400000006ff */
[----:B------:R-:W-:Y:S01]  /*33f0*/  SHF.L.U32 R0, R11, 0x1f, RZ ;  /* 0x0000001f0b007819 */ /* 0x000fe200000006ff */
[----:B------:R-:W-:Y:S01]  /*3400*/  @!PT LDS RZ, [RZ] ;  /* 0x00000000fffff984 */ /* 0x000fe20000000800 */
[----:B------:R-:W-:Y:S01]  /*3410*/  @!PT LDS RZ, [RZ] ;  /* 0x00000000fffff984 */ /* 0x000fe20000000800 */
[----:B------:R-:W-:Y:S01]  /*3420*/  @!PT LDS RZ, [RZ] ;  /* 0x00000000fffff984 */ /* 0x000fe20000000800 */
[----:B------:R-:W-:Y:S01]  /*3430*/  @!PT LDS RZ, [RZ] ;  /* 0x00000000fffff984 */ /* 0x000fe20000000800 */
[----:B------:R1:W-:Y:S06]  /*3440*/  MEMBAR.ALL.CTA ;  /* 0x0000000000007992 */ /* 0x0003ec0000008000 */
[----:B-1----:R-:W1:Y:S02]  /*3450*/  FENCE.VIEW.ASYNC.S ;  /* 0x00000000000073c6 */ /* 0x002e640000000000 */
[----:B-1----:R1:W-:Y:S01]  /*3460*/  SYNCS.ARRIVE.TRANS64.RED.A1T0 RZ, [R3+URZ], RZ ;  /* 0x000000ff03ff79a7 */ /* 0x0023e200081004ff */
[----:B------:R1:W4:Y:S01]  /*3470*/  @P0 SYNCS.PHASECHK.TRANS64.TRYWAIT P2, [UR4], R2 ;  /* 0x00000002ff0005a7 */ /* 0x0003220008041104 */
[----:B------:R-:W-:Y:S01]  /*3480*/  ULEA.HI UR4, UR17, UR17, URZ, 0x1 ;  /* 0x0000001111047291 */ /* 0x000fe2000f8f08ff */
[----:B--2---:R-:W-:-:S03]  /*3490*/  LOP3.LUT P1, RZ, R6, 0x1, RZ, 0xc0, !PT ;  /* 0x0000000106ff7812 */ /* 0x004fc6000782c0ff */
[----:B------:R-:W-:Y:S02]  /*34a0*/  USHF.L.U32 UR9, UR4, 0x7, URZ ;  /* 0x0000000704097899 */ /* 0x000fe400080006ff */
[----:B------:R-:W-:Y:S02]  /*34b0*/  ULOP3.LUT UR4, UR4, 0xffe, URZ, 0xc0, !UPT ;  /* 0x00000ffe04047892 */ /* 0x000fe4000f8ec0ff */
[----:B------:R-:W-:Y:S02]  /*34c0*/  ULOP3.LUT UR9, UR9, 0xffffff00, URZ, 0xc0, !UPT ;  /* 0xffffff0009097892 */ /* 0x000fe4000f8ec0ff */
[----:B------:R-:W-:Y:S02]  /*34d0*/  UIADD3 UR4, UPT, UPT, -UR4, UR17, URZ ;  /* 0x0000001104047290 */ /* 0x000fe4000fffe1ff */
[----:B------:R-:W-:Y:S01]  /*34e0*/  UIADD3 UR9, UPT, UPT, UR19, UR9, URZ ;  /* 0x0000000913097290 */ /* 0x000fe2000fffe0ff */
[----:B------:R-:W2:Y:S03]  /*34f0*/  SYNCS.PHASECHK.TRANS64.TRYWAIT P0, [UR8+0x130], R0 ;  /* 0x00013000ff0075a7 */ /* 0x000ea60008001108 */
[----:B------:R-:W-:Y:S01]  /*3500*/  ULEA UR9, UR4, UR9, 0x14 ;  /* 0x0000000904097291 */ /* 0x000fe2000f8ea0ff */
[----:B-12-4-:R-:W-:Y:S11]  /*3510*/  @!P0 BRA `(.L_x_61) ;  /* 0x0000006400288947 */ /* 0x016ff60003800000 */
.L_x_161:
[----:B------:R-:W-:Y:S01]  /*3520*/  IADD3 R10, PT, PT, R10, 0x1, RZ ;  /* 0x000000010a0a7810 */ /* 0x000fe20007ffe0ff */
[----:B------:R-:W-:Y:S06]  /*3530*/  BRA.U !UP3, `(.L_x_62) ;  /* 0x000000010b987547 */ /* 0x000fec000b800000 */
[----:B------:R-:W-:Y:S01]  /*3540*/  UPLOP3.LUT UP4, UPT, UPT, UPT, UPT, 0x40, 0x4 ;  /* 0x000000000004789c */ /* 0x000fe20003f8e870 */
[----:B------:R-:W-:Y:S01]  /*3550*/  UMOV UR15, UR10 ;  /* 0x0000000a000f7c82 */ /* 0x000fe20008000000 */
[----:B------:R-:W-:Y:S01]  /*3560*/  UMOV UR14, UR5 ;  /* 0x00000005000e7c82 */ /* 0x000fe20008000000 */
[----:B------:R-:W-:-:S08]  /*3570*/  UMOV UR13, UR16 ;  /* 0x00000010000d7c82 */ /* 0x000fd00008000000 */
.L_x_65:
[----:B------:R-:W-:Y:S02]  /*3580*/  UIADD3 UR15, UPT, UPT, UR15, 0x1, URZ ;  /* 0x000000010f0f7890 */ /* 0x000fe4000fffe0ff */
[----:B--2---:R-:W-:Y:S02]  /*3590*/  ULEA UR7, UR13, UR6, 0x3 ;  /* 0x000000060d077291 */ /* 0x004fe4000f8e18ff */
[----:B------:R-:W-:Y:S01]  /*35a0*/  UISETP.NE.AND UP0, UPT, UR15, URZ, UPT ;  /* 0x000000ff0f00728c */ /* 0x000fe2000bf05270 */
[----:B----4-:R-:W-:Y:S10]  /*35b0*/  @P2 BRA `(.L_x_63) ;  /* 0x00000000000c2947 */ /* 0x010ff40003800000 */
[----:B-1----:R-:W-:Y:S04]  /*35c0*/  SHF.L.U32 R2, R8, 0x1f, RZ ;  /* 0x0000001f08027819 */ /* 0x002fe800000006ff */
[----:B------:R-:W1:Y:S02]  /*35d0*/  SYNCS.PHASECHK.TRANS64.TRYWAIT P0, [UR7], R2 ;  /* 0x00000002ff0075a7 */ /* 0x000e640008001107 */
[----:B-1----:R-:W-:Y:S05]  /*35e0*/  @!P0 BRA `(.L_x_64) ;  /* 0x00000064000c8947 */ /* 0x002fea0003800000 */
.L_x_63:
[----:B------:R-:W-:Y:S01]  /*35f0*/  UISETP.NE.AND UP1, UPT, UR14, 0x1, UPT ;  /* 0x000000010e00788c */ /* 0x000fe2000bf25270 */
[----:B------:R-:W-:Y:S01]  /*3600*/  PLOP3.LUT P2, PT, PT, PT, PT, 0x80, 0x8 ;  /* 0x000000000008781c */ /* 0x000fe20003f4f070 */
[----:B------:R-:W-:Y:S02]  /*3610*/  UIADD3 UR16, UPT, UPT, UR13, 0x1, URZ ;  /* 0x000000010d107890 */ /* 0x000fe4000fffe0ff */
[----:B------:R-:W-:Y:S02]  /*3620*/  ULEA UR24, UR13, UR18, 0x8 ;  /* 0x000000120d187291 */ /* 0x000fe4000f8e40ff */
[----:B------:R-:W-:Y:S01]  /*3630*/  UISETP.NE.AND UP2, UPT, UR16, 0xa, UPT ;  /* 0x0000000a1000788c */ /* 0x000fe2000bf45270 */
[----:B------:R-:W-:Y:S01]  /*3640*/  PLOP3.LUT P0, PT, PT, PT, UP1, 0x80, 0x8 ;  /* 0x000000000008781c */ /* 0x000fe20003f0f018 */
[----:B------:R-:W-:Y:S02]  /*3650*/  ULEA UR26, UR13, UR11, 0xa ;  /* 0x0000000b0d1a7291 */ /* 0x000fe4000f8e50ff */
[----:B------:R-:W-:Y:S02]  /*3660*/  USEL UR12, URZ, 0x1, UP2 ;  /* 0x00000001ff0c7887 */ /* 0x000fe40009000000 */
[----:B------:R-:W-:Y:S02]  /*3670*/  USEL UR16, UR16, URZ, UP2 ;  /* 0x000000ff10107287 */ /* 0x000fe40009000000 */
[----:B------:R-:W-:Y:S02]  /*3680*/  UIADD3 UR30, UPT, UPT, UR24, 0x80, URZ ;  /* 0x00000080181e7890 */ /* 0x000fe4000fffe0ff */
[----:B------:R-:W-:Y:S01]  /*3690*/  @UP1 ULEA UR4, UR16, UR6, 0x3 ;  /* 0x0000000610041291 */ /* 0x000fe2000f8e18ff */
[----:B------:R-:W-:Y:S01]  /*36a0*/  LOP3.LUT R8, R8, UR12, RZ, 0x3c, !PT ;  /* 0x0000000c08087c12 */ /* 0x000fe2000f8e3cff */
[----:B------:R-:W-:Y:S02]  /*36b0*/  UIADD3 UR28, UPT, UPT, UR26, 0x2, URZ ;  /* 0x000000021a1c7890 */ /* 0x000fe4000fffe0ff */
[----:B------:R-:W-:Y:S01]  /*36c0*/  UIADD3 UR7, UPT, UPT, UR7, 0x50, URZ ;  /* 0x0000005007077890 */ /* 0x000fe2000fffe0ff */
[----:B-1----:R-:W-:Y:S01]  /*36d0*/  @P0 SHF.L.U32 R0, R8, 0x1f, RZ ;  /* 0x0000001f08000819 */ /* 0x002fe200000006ff */
[----:B------:R-:W-:Y:S01]  /*36e0*/  UMOV UR25, 0x80004020 ;  /* 0x8000402000197882 */ /* 0x000fe20000000000 */
[----:B------:R-:W-:Y:S01]  /*36f0*/  UMOV UR27, 0x80004020 ;  /* 0x80004020001b7882 */ /* 0x000fe20000000000 */
[----:B------:R-:W-:Y:S01]  /*3700*/  UMOV UR31, 0x80004020 ;  /* 0x80004020001f7882 */ /* 0x000fe20000000000 */
[----:B------:R2:W4:Y:S01]  /*3710*/  @P0 SYNCS.PHASECHK.TRANS64.TRYWAIT P2, [UR4], R0 ;  /* 0x00000000ff0005a7 */ /* 0x0005220008041104 */
[----:B------:R-:W-:Y:S01]  /*3720*/  UIADD3 UR14, UPT, UPT, UR14, -0x1, URZ ;  /* 0xffffffff0e0e7890 */ /* 0x000fe2000fffe0ff */
[----:B------:R2:W-:Y:S01]  /*3730*/  UTCQMMA gdesc[UR24], gdesc[UR26], tmem[UR9], tmem[UR22], idesc[UR23], UP4 ;  /* 0x00ff161a180075ea */ /* 0x0005e2000a000309 */
[----:B------:R-:W-:Y:S01]  /*3740*/  UPLOP3.LUT UP4, UPT, UPT, UPT, UPT, 0x80, 0x8 ;  /* 0x000000000008789c */ /* 0x000fe20003f8f070 */
[----:B------:R-:W-:Y:S01]  /*3750*/  UMOV UR29, 0x80004020 ;  /* 0x80004020001d7882 */ /* 0x000fe20000000000 */
[----:B------:R-:W-:Y:S01]  /*3760*/  UMOV UR13, UR16 ;  /* 0x00000010000d7c82 */ /* 0x000fe20008000000 */
[----:B------:R2:W-:Y:S01]  /*3770*/  UTCQMMA gdesc[UR30], gdesc[UR28], tmem[UR9], tmem[UR20], idesc[UR21], UPT ;  /* 0x00ff141c1e0075ea */ /* 0x0005e2000b800309 */
[----:B------:R2:W-:Y:S01]  /*3780*/  UTCBAR [UR7], URZ ;  /* 0x000000ff070073e9 */ /* 0x0005e200080000ff */
[----:B------:R-:W-:Y:S06]  /*3790*/  BRA.U UP0, `(.L_x_65) ;  /* 0xfffffffd00787547 */ /* 0x000fec000b83ffff */
.L_x_62:
[----:B------:R-:W-:Y:S01]  /*37a0*/  UIADD3 UR17, UPT, UPT, UR17, 0x1, URZ ;  /* 0x0000000111117890 */ /* 0x000fe2000fffe0ff */
[C---:B------:R-:W-:Y:S01]  /*37b0*/  ISETP.NE.AND P0, PT, R10.reuse, 0x2, PT ;  /* 0x000000020a00780c */ /* 0x040fe20003f05270 */
[----:B------:R-:W-:Y:S02]  /*37c0*/  UIADD3 UR8, UPT, UPT, UR8, 0x110, URZ ;  /* 0x0000011008087890 */ /* 0x000fe4000fffe0ff */
[----:B------:R-:W-:Y:S01]  /*37d0*/  UISETP.NE.AND UP0, UPT, UR17, 0x4, UPT ;  /* 0x000000041100788c */ /* 0x000fe2000bf05270 */
[----:B-12---:R-:W-:Y:S02]  /*37e0*/  SEL R0, RZ, 0x1, P0 ;  /* 0x00000001ff007807 */ /* 0x006fe40000000000 */
[----:B------:R-:W-:Y:S01]  /*37f0*/  SEL R10, R10, RZ, P0 ;  /* 0x000000ff0a0a7207 */ /* 0x000fe20000000000 */
[----:B------:R-:W-:Y:S01]  /*3800*/  USEL UR4, URZ, 0x1, UP0 ;  /* 0x00000001ff047887 */ /* 0x000fe20008000000 */
[----:B------:R-:W-:Y:S01]  /*3810*/  LOP3.LUT R9, R9, R0, RZ, 0x3c, !PT ;  /* 0x0000000009097212 */ /* 0x000fe200078e3cff */
[----:B------:R-:W-:Y:S01]  /*3820*/  USEL UR17, UR17, URZ, UP0 ;  /* 0x000000ff11117287 */ /* 0x000fe20008000000 */
[----:B------:R1:W-:Y:S03]  /*3830*/  UTCBAR [UR8], URZ ;  /* 0x000000ff080073e9 */ /* 0x0003e600080000ff */
[----:B------:R-:W-:Y:S01]  /*3840*/  LOP3.LUT R11, R11, UR4, RZ, 0x3c, !PT ;  /* 0x000000040b0b7c12 */ /* 0x000fe2000f8e3cff */
[----:B------:R-:W-:Y:S07]  /*3850*/  @P1 BRA `(.L_x_66) ;  /* 0xfffffff800b01947 */ /* 0x000fee000383ffff */
[----:B------:R-:W2:Y:S01]  /*3860*/  S2UR UR4, SR_CgaCtaId ;  /* 0x00000000000479c3 */ /* 0x000ea20000008800 */
[----:B------:R-:W-:Y:S01]  /*3870*/  ELECT P0, URZ, PT ;  /* 0x0000000000ff782f */ /* 0x000fe20003800000 */
[----:B------:R-:W-:Y:S01]  /*3880*/  IMAD.MOV.U32 R0, RZ, RZ, 0x1 ;  /* 0x00000001ff007424 */ /* 0x000fe200078e00ff */
[----:B------:R-:W-:Y:S01]  /*3890*/  UIADD3 UR6, UPT, UPT, UR6, 0x130, URZ ;  /* 0x0000013006067890 */ /* 0x000fe2000fffe0ff */
[----:B------:R-:W-:Y:S01]  /*38a0*/  SHF.L.U32 R2, R11, 0x1f, RZ ;  /* 0x0000001f0b027819 */ /* 0x000fe200000006ff */
[----:B------:R-:W-:-:S03]  /*38b0*/  UMOV UR5, 0x40 ;  /* 0x0000004000057882 */ /* 0x000fc60000000000 */
[----:B------:R-:W-:Y:S01]  /*38c0*/  UVIRTCOUNT.DEALLOC.SMPOOL 0x80 ;  /* 0x000000800000784c */ /* 0x000fe20000000000 */
[----:B--2---:R-:W-:Y:S02]  /*38d0*/  ULEA UR4, UR4, UR5, 0x18 ;  /* 0x0000000504047291 */ /* 0x004fe4000f8ec0ff */
[----:B------:R-:W-:-:S07]  /*38e0*/  ULEA UR5, UR17, UR6, 0x3 ;  /* 0x0000000611057291 */ /* 0x000fce000f8e18ff */
[----:B------:R2:W-:Y:S02]  /*38f0*/  @P0 STS.U8 [UR4+0x1c], R0 ;  /* 0x00001c00ff000988 */ /* 0x0005e40008000004 */
[----:B------:R-:W3:Y:S02]  /*3900*/  SYNCS.PHASECHK.TRANS64.TRYWAIT P0, [UR5], R2 ;  /* 0x00000002ff0075a7 */ /* 0x000ee40008001105 */
[----:B--23--:R-:W-:Y:S05]  /*3910*/  @!P0 BRA `(.L_x_67) ;  /* 0x0000006000588947 */ /* 0x00cfea0003800000 */
.L_x_164:
[----:B------:R-:W-:-:S04]  /*3920*/  UIADD3 UR7, UPT, UPT, UR17, 0x1, URZ ;  /* 0x0000000111077890 */ /* 0x000fc8000fffe0ff */
[----:B------:R-:W-:-:S04]  /*3930*/  UISETP.NE.AND UP0, UPT, UR7, 0x4, UPT ;  /* 0x000000040700788c */ /* 0x000fc8000bf05270 */
[----:B-1----:R-:W-:Y:S02]  /*3940*/  USEL UR8, URZ, 0x1, UP0 ;  /* 0x00000001ff087887 */ /* 0x002fe40008000000 */
[----:B------:R-:W-:-:S04]  /*3950*/  USEL UR7, UR7, URZ, UP0 ;  /* 0x000000ff07077287 */ /* 0x000fc80008000000 */
[----:B------:R-:W-:Y:S01]  /*3960*/  ULEA UR5, UR7, UR6, 0x3 ;  /* 0x0000000607057291 */ /* 0x000fe2000f8e18ff */
[----:B--2---:R-:W-:-:S04]  /*3970*/  LOP3.LUT R2, R11, UR8, RZ, 0x3c, !PT ;  /* 0x000000080b027c12 */ /* 0x004fc8000f8e3cff */
[----:B------:R-:W-:-:S04]  /*3980*/  SHF.L.U32 R3, R2, 0x1f, RZ ;  /* 0x0000001f02037819 */ /* 0x000fc800000006ff */
[----:B------:R-:W1:Y:S02]  /*3990*/  SYNCS.PHASECHK.TRANS64.TRYWAIT P0, [UR5], R3 ;  /* 0x00000003ff0075a7 */ /* 0x000e640008001105 */
[----:B-1----:R-:W-:Y:S05]  /*39a0*/  @!P0 BRA `(.L_x_68) ;  /* 0x00000060004c8947 */ /* 0x002fea0003800000 */
.L_x_166:
        /* <DEDUP_REMOVED lines=9> */
.L_x_168:
[----:B------:R-:W-:-:S04]  /*3a40*/  UIADD3 UR7, UPT, UPT, UR7, 0x1, URZ ;  /* 0x0000000107077890 */ /* 0x000fc8000fffe0ff */
[----:B------:R-:W-:-:S04]  /*3a50*/  UISETP.NE.AND UP0, UPT, UR7, 0x4, UPT ;  /* 0x000000040700788c */ /* 0x000fc8000bf05270 */
[----:B------:R-:W-:Y:S02]  /*3a60*/  USEL UR5, URZ, 0x1, UP0 ;  /* 0x00000001ff057887 */ /* 0x000fe40008000000 */
[----:B------:R-:W-:-:S04]  /*3a70*/  USEL UR7, UR7, URZ, UP0 ;  /* 0x000000ff07077287 */ /* 0x000fc80008000000 */
[----:B------:R-:W-:Y:S01]  /*3a80*/  ULEA UR7, UR7, UR6, 0x3 ;  /* 0x0000000607077291 */ /* 0x000fe2000f8e18ff */
[----:B------:R-:W-:-:S04]  /*3a90*/  LOP3.LUT R2, R2, UR5, RZ, 0x3c, !PT ;  /* 0x0000000502027c12 */ /* 0x000fc8000f8e3cff */
[----:B------:R-:W-:-:S04]  /*3aa0*/  SHF.L.U32 R2, R2, 0x1f, RZ ;  /* 0x0000001f02027819 */ /* 0x000fc800000006ff */
[----:B------:R-:W2:Y:S02]  /*3ab0*/  SYNCS.PHASECHK.TRANS64.TRYWAIT P0, [UR7], R2 ;  /* 0x00000002ff0075a7 */ /* 0x000ea40008001107 */
[----:B--2---:R-:W-:Y:S05]  /*3ac0*/  @!P0 BRA `(.L_x_70) ;  /* 0x0000006000348947 */ /* 0x004fea0003800000 */
.L_x_170:
[----:B------:R-:W-:Y:S01]  /*3ad0*/  NOP ;  /* 0x0000000000007918 */ /* 0x000fe20000000000 */
[----:B-1----:R-:W1:Y:S01]  /*3ae0*/  LDS R0, [UR4+0x14] ;  /* 0x00001404ff007984 */ /* 0x002e620008000800 */
[----:B------:R-:W-:Y:S01]  /*3af0*/  ULOP3.LUT UR6, UR19, 0xffff, URZ, 0xc0, !UPT ;  /* 0x0000ffff13067892 */ /* 0x000fe2000f8ec0ff */
[----:B------:R-:W-:Y:S01]  /*3b00*/  UMOV UR8, 0xffff ;  /* 0x0000ffff00087882 */ /* 0x000fe20000000000 */
[----:B------:R-:W-:Y:S02]  /*3b10*/  UMOV UR5, 0x1 ;  /* 0x0000000100057882 */ /* 0x000fe40000000000 */
[----:B------:R-:W-:-:S04]  /*3b20*/  USHF.R.U32.HI UR6, URZ, 0x5, UR6 ;  /* 0x00000005ff067899 */ /* 0x000fc80008011606 */
[----:B------:R-:W-:Y:S02]  /*3b30*/  USHF.L.U32 UR8, UR8, UR6, URZ ;  /* 0x0000000608087299 */ /* 0x000fe400080006ff */
[----:B------:R-:W-:-:S04]  /*3b40*/  USHF.L.U32 UR5, UR5, UR6, URZ ;  /* 0x0000000605057299 */ /* 0x000fc800080006ff */
[----:B-1----:R-:W-:-:S04]  /*3b50*/  LOP3.LUT R0, R0, UR8, RZ, 0xc0, !PT ;  /* 0x0000000800007c12 */ /* 0x002fc8000f8ec0ff */
[----:B------:R-:W-:-:S13]  /*3b60*/  ISETP.NE.AND P0, PT, R0, UR8, PT ;  /* 0x0000000800007c0c */ /* 0x000fda000bf05270 */
[----:B------:R-:W-:Y:S05]  /*3b70*/  @P0 BRA `(.L_x_71) ;  /* 0x0000000000580947 */ /* 0x000fea0003800000 */
[----:B------:R-:W1:Y:S02]  /*3b80*/  LDS R0, [UR4+0x18] ;  /* 0x00001804ff007984 */ /* 0x000e640008000800 */
[----:B-1----:R-:W-:-:S04]  /*3b90*/  LOP3.LUT R0, R0, UR5, RZ, 0xc0, !PT ;  /* 0x0000000500007c12 */ /* 0x002fc8000f8ec0ff */
[----:B------:R-:W-:-:S13]  /*3ba0*/  ISETP.NE.AND P0, PT, R0, UR5, PT ;  /* 0x0000000500007c0c */ /* 0x000fda000bf05270 */
[----:B------:R-:W-:Y:S05]  /*3bb0*/  @P0 BRA `(.L_x_72) ;  /* 0x00000000003c0947 */ /* 0x000fea0003800000 */
[----:B------:R-:W1:Y:S01]  /*3bc0*/  S2R R2, SR_LANEID ;  /* 0x0000000000027919 */ /* 0x000e620000000000 */
[----:B------:R-:W-:Y:S01]  /*3bd0*/  ULOP3.LUT UR8, URZ, UR8, URZ, 0x33, !UPT ;  /* 0x00000008ff087292 */ /* 0x000fe2000f8e33ff */
[----:B------:R-:W-:Y:S02]  /*3be0*/  VOTEU.ANY UR7, UPT, PT ;  /* 0x0000000000077886 */ /* 0x000fe400038e0100 */
[----:B------:R-:W-:-:S03]  /*3bf0*/  UFLO.U32 UR7, UR7 ;  /* 0x00000007000772bd */ /* 0x000fc600080e0000 */
[----:B------:R-:W-:-:S04]  /*3c00*/  IMAD.U32 R0, RZ, RZ, UR8 ;  /* 0x00000008ff007e24 */ /* 0x000fc8000f8e00ff */
[----:B------:R2:W3:Y:S02]  /*3c10*/  REDUX UR6, R0 ;  /* 0x00000000000673c4 */ /* 0x0004e40000000000 */
[----:B------:R1:W-:Y:S02]  /*3c20*/  UTCATOMSWS.AND URZ, UR8 ;  /* 0x0000000800ff79e3 */ /* 0x0003e40008000000 */
[----:B-1----:R-:W-:Y:S02]  /*3c30*/  ISETP.EQ.U32.AND P0, PT, R2, UR7, PT ;  /* 0x0000000702007c0c */ /* 0x002fe4000bf02070 */
[----:B--2---:R-:W-:Y:S02]  /*3c40*/  LOP3.LUT R0, RZ, UR5, RZ, 0x33, !PT ;  /* 0x00000005ff007c12 */ /* 0x004fe4000f8e33ff */
[----:B---3--:R-:W-:Y:S02]  /*3c50*/  MOV R2, UR6 ;  /* 0x0000000600027c02 */ /* 0x008fe40008000f00 */
[----:B------:R-:W1:Y:S07]  /*3c60*/  REDUX UR5, R0 ;  /* 0x00000000000573c4 */ /* 0x000e6e0000000000 */
[----:B------:R2:W-:Y:S01]  /*3c70*/  @P0 ATOMS.AND RZ, [UR4+0x14], R2 ;  /* 0x00001402ffff098c */ /* 0x0005e2000a800004 */
[----:B-1----:R-:W-:-:S05]  /*3c80*/  IMAD.U32 R0, RZ, RZ, UR5 ;  /* 0x00000005ff007e24 */ /* 0x002fca000f8e00ff */
[----:B------:R2:W-:Y:S01]  /*3c90*/  @P0 ATOMS.AND RZ, [UR4+0x18], R0 ;  /* 0x00001800ffff098c */ /* 0x0005e2000a800004 */
[----:B------:R-:W-:Y:S05]  /*3ca0*/  BRA `(.L_x_73) ;  /* 0x0000000000147947 */ /* 0x000fea0003800000 */
.L_x_72:
[----:B------:R-:W-:Y:S02]  /*3cb0*/  MOV R2, 0x3cd0 ;  /* 0x00003cd000027802 */ /* 0x000fe40000000f00 */
[----:B----45:R-:W-:Y:S05]  /*3cc0*/  CALL.REL.NOINC `($__internal_0_$__cuda_sm10x_tcgen05_guardrail_trap_col_being_dealloced_not_returned_by_alloc) ;  /* 0x0000006400187944 */ /* 0x030fea0003c00000 */
[----:B------:R-:W-:Y:S05]  /*3cd0*/  BRA `(.L_x_73) ;  /* 0x0000000000087947 */ /* 0x000fea0003800000 */
.L_x_71:
[----:B------:R-:W-:Y:S02]  /*3ce0*/  MOV R2, 0x3d00 ;  /* 0x00003d0000027802 */ /* 0x000fe40000000f00 */
[----:B----45:R-:W-:Y:S05]  /*3cf0*/  CALL.REL.NOINC `($__internal_2_$__cuda_sm10x_tcgen05_guardrail_trap_unallocated_columns_being_dealloced) ;  /* 0x0000006400247944 */ /* 0x030fea0003c00000 */
.L_x_73:
[----:B------:R-:W-:Y:S01]  /*3d00*/  NOP ;  /* 0x0000000000007918 */ /* 0x000fe20000000000 */
[----:B------:R-:W-:Y:S05]  /*3d10*/  EXIT ;  /* 0x000000000000794d */ /* 0x000fea0003800000 */
.L_x_55:
[----:B------:R-:W-:-:S09]  /*3d20*/  UISETP.NE.OR UP2, UPT, UR8, 0x3, !UP2 ;  /* 0x000000030800788c */ /* 0x000fd2000d745670 */
[----:B------:R-:W-:Y:S05]  /*3d30*/  BRA.U UP2, `(.L_x_74) ;  /* 0x0000001102087547 */ /* 0x000fea000b800000 */
[----:B------:R-:W1:Y:S01]  /*3d40*/  LDC R0, c[0x0][0xb30] ;  /* 0x0002cc00ff007b82 */ /* 0x000e620000000800 */
[----:B------:R-:W2:Y:S01]  /*3d50*/  LDCU.64 UR8, c[0x0][0x888] ;  /* 0x00011100ff0877ac */ /* 0x000ea20008000a00 */
[----:B------:R-:W-:Y:S02]  /*3d60*/  HFMA2 R27, -RZ, RZ, 0, 0 ;  /* 0x00000000ff1b7431 */ /* 0x000fe400000001ff */
[----:B------:R-:W-:Y:S01]  /*3d70*/  IMAD.MOV.U32 R29, RZ, RZ, 0x1 ;  /* 0x00000001ff1d7424 */ /* 0x000fe200078e00ff */
[----:B------:R-:W-:Y:S01]  /*3d80*/  MOV R25, 0x1000 ;  /* 0x0000100000197802 */ /* 0x000fe20000000f00 */
[----:B------:R-:W4:Y:S01]  /*3d90*/  LDCU.64 UR4, c[0x0][0x890] ;  /* 0x00011200ff0477ac */ /* 0x000f220008000a00 */
[----:B------:R-:W-:Y:S01]  /*3da0*/  IMAD.MOV.U32 R28, RZ, RZ, RZ ;  /* 0x000000ffff1c7224 */ /* 0x000fe200078e00ff */
[----:B------:R-:W3:Y:S01]  /*3db0*/  LDC R24, c[0x0][0x370] ;  /* 0x0000dc00ff187b82 */ /* 0x000ee20000000800 */
[----:B------:R-:W-:Y:S01]  /*3dc0*/  UMOV UR7, 0x400 ;  /* 0x0000040000077882 */ /* 0x000fe20000000000 */
[----:B------:R-:W-:-:S02]  /*3dd0*/  UPLOP3.LUT UP1, UPT, UPT, UPT, UPT, 0x40, 0x4 ;  /* 0x000000000004789c */ /* 0x000fc40003f2e870 */
[----:B------:R-:W-:-:S04]  /*3de0*/  ULEA UR7, UR37, UR7, 0x18 ;  /* 0x0000000725077291 */ /* 0x000fc8000f8ec0ff */
[----:B------:R-:W3:Y:S01]  /*3df0*/  LDC R3, c[0x0][0xb0c] ;  /* 0x0002c300ff037b82 */ /* 0x000ee20000000800 */
[----:B------:R-:W-:Y:S02]  /*3e00*/  UIADD3 UR13, UPT, UPT, UR7, 0xb8, URZ ;  /* 0x000000b8070d7890 */ /* 0x000fe4000fffe0ff */
[----:B--2---:R-:W-:Y:S02]  /*3e10*/  UISETP.NE.U32.AND UP2, UPT, UR8, URZ, UPT ;  /* 0x000000ff0800728c */ /* 0x004fe4000bf45070 */
[----:B------:R-:W-:Y:S02]  /*3e20*/  UIADD3 UR33, UPT, UPT, UR7, 0xa0, URZ ;  /* 0x000000a007217890 */ /* 0x000fe4000fffe0ff */
[----:B----4-:R-:W-:Y:S01]  /*3e30*/  UISETP.NE.U32.AND UP3, UPT, UR4, URZ, UPT ;  /* 0x000000ff0400728c */ /* 0x010fe2000bf65070 */
[----:B------:R-:W2:Y:S01]  /*3e40*/  LDC R18, c[0x0][0xb20] ;  /* 0x0002c800ff127b82 */ /* 0x000ea20000000800 */
[----:B-1----:R-:W-:Y:S01]  /*3e50*/  ISETP.NE.AND P1, PT, R0, 0x1, PT ;  /* 0x000000010000780c */ /* 0x002fe20003f25270 */
[----:B------:R-:W-:-:S02]  /*3e60*/  UISETP.NE.AND.EX UP2, UPT, UR9, URZ, UPT, UP2 ;  /* 0x000000ff0900728c */ /* 0x000fc4000bf45320 */
[----:B------:R-:W-:Y:S02]  /*3e70*/  UIADD3 UR25, UPT, UPT, UR7, 0xa8, URZ ;  /* 0x000000a807197890 */ /* 0x000fe4000fffe0ff */
[----:B------:R-:W-:Y:S02]  /*3e80*/  UIADD3 UR17, UPT, UPT, UR7, 0xb0, URZ ;  /* 0x000000b007117890 */ /* 0x000fe4000fffe0ff */
[----:B------:R-:W1:Y:S01]  /*3e90*/  LDC.64 R30, c[0x0][0x348] ;  /* 0x0000d200ff1e7b82 */ /* 0x000e620000000a00 */
[----:B------:R-:W-:Y:S02]  /*3ea0*/  UPRMT UR13, UR37, 0x654, UR13 ;  /* 0x00000654250d7896 */ /* 0x000fe4000800000d */
[----:B------:R-:W-:-:S05]  /*3eb0*/  UISETP.NE.AND.EX UP3, UPT, UR5, URZ, UPT, UP3 ;  /* 0x000000ff0500728c */ /* 0x000fca000bf65330 */
[----:B------:R-:W4:Y:S08]  /*3ec0*/  LDC.64 R16, c[0x0][0xb10] ;  /* 0x0002c400ff107b82 */ /* 0x000f300000000a00 */
[----:B------:R-:W1:Y:S08]  /*3ed0*/  LDC.64 R6, c[0x0][0xb18] ;  /* 0x0002c600ff067b82 */ /* 0x000e700000000a00 */
[----:B------:R-:W1:Y:S08]  /*3ee0*/  LDC.64 R4, c[0x0][0xb28] ;  /* 0x0002ca00ff047b82 */ /* 0x000e700000000a00 */
[----:B--23--:R-:W1:Y:S02]  /*3ef0*/  LDC R19, c[0x0][0x374] ;  /* 0x0000dd00ff137b82 */ /* 0x00ce640000000800 */
.L_x_85:
[C---:B------:R-:W-:Y:S02]  /*3f00*/  LEA R0, R28.reuse, UR7, 0x3 ;  /* 0x000000071c007c11 */ /* 0x040fe4000f8e18ff */
[----:B------:R-:W-:Y:S02]  /*3f10*/  SHF.L.U32 R2, R27, 0x1f, RZ ;  /* 0x0000001f1b027819 */ /* 0x000fe400000006ff */
[----:B------:R-:W-:Y:S02]  /*3f20*/  LEA R20, R28, UR7, 0x4 ;  /* 0x000000071c147c11 */ /* 0x000fe4000f8e20ff */
[----:B--2---:R-:W2:Y:S02]  /*3f30*/  SYNCS.PHASECHK.TRANS64.TRYWAIT P0, [R0+URZ+0xf0], R2 ;  /* 0x0000f002000075a7 */ /* 0x004ea400080011ff */
[----:B--2---:R-:W-:Y:S05]  /*3f40*/  @!P0 BRA `(.L_x_75) ;  /* 0x0000005c002c8947 */ /* 0x004fea0003800000 */
.L_x_171:
[----:B------:R-:W-:Y:S01]  /*3f50*/  ISETP.GE.AND P0, PT, R40, 0x1, PT ;  /* 0x000000012800780c */ /* 0x000fe20003f06270 */
[----:B------:R-:W3:Y:S01]  /*3f60*/  LDS.128 R20, [R20+0x180] ;  /* 0x0001800014147984 */ /* 0x000ee20000000c00 */
[----:B--2---:R-:W-:Y:S01]  /*3f70*/  VIADD R0, R0, 0x100 ;  /* 0x0000010000007836 */ /* 0x004fe20000000000 */
[----:B------:R-:W-:Y:S01]  /*3f80*/  @!PT LDS RZ, [RZ] ;  /* 0x00000000fffff984 */ /* 0x000fe20000000800 */
[----:B------:R-:W-:Y:S01]  /*3f90*/  @!PT LDS RZ, [RZ] ;  /* 0x00000000fffff984 */ /* 0x000fe20000000800 */
[----:B------:R-:W-:Y:S01]  /*3fa0*/  @!PT LDS RZ, [RZ] ;  /* 0x00000000fffff984 */ /* 0x000fe20000000800 */
[----:B------:R-:W-:Y:S01]  /*3fb0*/  @!PT LDS RZ, [RZ] ;  /* 0x00000000fffff984 */ /* 0x000fe20000000800 */
[----:B------:R2:W-:Y:S06]  /*3fc0*/  MEMBAR.ALL.CTA ;  /* 0x0000000000007992 */ /* 0x0005ec0000008000 */
[----:B--2---:R-:W2:Y:S01]  /*3fd0*/  FENCE.VIEW.ASYNC.S ;  /* 0x00000000000073c6 */ /* 0x004ea20000000000 */
[----:B------:R-:W-:Y:S04]  /*3fe0*/  PRMT R0, RZ, 0x654, R0 ;  /* 0x00000654ff007816 */ /* 0x000fe80000000000 */
[----:B--2---:R2:W-:Y:S01]  /*3ff0*/  SYNCS.ARRIVE.TRANS64.RED.A1T0 RZ, [R0+URZ], RZ ;  /* 0x000000ff00ff79a7 */ /* 0x0045e200081004ff */
[----:B---3--:R-:W-:Y:S11]  /*4000*/  LOP3.LUT P3, RZ, R22, 0x1, RZ, 0xc0, !PT ;  /* 0x0000000116ff7812 */ /* 0x008ff6000786c0ff */
[----:B------:R-:W-:Y:S02]  /*4010*/  @!UPT UIADD3 URZ, UPT, UPT, URZ, URZ, URZ ;  /* 0x000000fffffff290 */ /* 0x000fe4000fffe0ff */
[----:B------:R-:W-:Y:S02]  /*4020*/  @P3 MOV R11, R20 ;  /* 0x00000014000b3202 */ /* 0x000fe40000000f00 */
[----:B------:R-:W-:Y:S01]  /*4030*/  @P3 LOP3.LUT R10, R21, 0xffff, RZ, 0xc0, !PT ;  /* 0x0000ffff150a3812 */ /* 0x000fe200078ec0ff */
[----:B--2---:R-:W-:Y:S06]  /*4040*/  @!P0 BRA `(.L_x_76) ;  /* 0x0000000000a48947 */ /* 0x004fec0003800000 */
[-C--:B-1----:R-:W-:Y:S01]  /*4050*/  IMAD.HI.U32 R0, R19, R7.reuse, RZ ;  /* 0x0000000713007227 */ /* 0x082fe200078e00ff */
[----:B------:R-:W-:Y:S02]  /*4060*/  ISETP.NE.AND P0, PT, R6, 0x1, PT ;  /* 0x000000010600780c */ /* 0x000fe40003f05270 */
[----:B------:R-:W-:Y:S01]  /*4070*/  ISETP.NE.AND P2, PT, R40, 0x1, PT ;  /* 0x000000012800780c */ /* 0x000fe20003f45270 */
[----:B----4-:R-:W-:Y:S01]  /*4080*/  IMAD.HI.U32 R9, R24, R16, RZ ;  /* 0x0000001018097227 */ /* 0x010fe200078e00ff */
[----:B------:R-:W-:Y:S02]  /*4090*/  SHF.R.U32.HI R0, RZ, R18, R0 ;  /* 0x00000012ff007219 */ /* 0x000fe40000011600 */
[----:B------:R-:W-:Y:S01]  /*40a0*/  ISETP.NE.AND P4, PT, R3, 0x1, PT ;  /* 0x000000010300780c */ /* 0x000fe20003f85270 */
[----:B------:R-:W-:Y:S01]  /*40b0*/  IMAD.HI.U32 R13, R10, R7, RZ ;  /* 0x000000070a0d7227 */ /* 0x000fe200078e00ff */
[----:B------:R-:W-:Y:S02]  /*40c0*/  SHF.R.U32.HI R9, RZ, R17, R9 ;  /* 0x00000011ff097219 */ /* 0x000fe40000011609 */
[----:B------:R-:W-:Y:S01]  /*40d0*/  SEL R0, R19, R0, !P0 ;  /* 0x0000000013007207 */ /* 0x000fe20004000000 */
[----:B------:R-:W-:Y:S01]  /*40e0*/  IMAD.HI.U32 R12, R11, R16, RZ ;  /* 0x000000100b0c7227 */ /* 0x000fe200078e00ff */
[----:B------:R-:W-:Y:S03]  /*40f0*/  SEL R9, R24, R9, !P4 ;  /* 0x0000000918097207 */ /* 0x000fe60006000000 */
[-C--:B------:R-:W-:Y:S01]  /*4100*/  IMAD.HI.U32 R8, R0, R4.reuse, RZ ;  /* 0x0000000400087227 */ /* 0x080fe200078e00ff */
[----:B------:R-:W-:Y:S03]  /*4110*/  SHF.R.U32.HI R12, RZ, R17, R12 ;  /* 0x00000011ff0c7219 */ /* 0x000fe6000001160c */
[----:B------:R-:W-:Y:S01]  /*4120*/  IMAD.HI.U32 R2, R9, R4, RZ ;  /* 0x0000000409027227 */ /* 0x000fe200078e00ff */
[-C--:B------:R-:W-:Y:S02]  /*4130*/  @P2 SHF.R.U32.HI R0, RZ, R5.reuse, R8 ;  /* 0x00000005ff002219 */ /* 0x080fe40000011608 */
[----:B------:R-:W-:Y:S02]  /*4140*/  SHF.R.U32.HI R8, RZ, R18, R13 ;  /* 0x00000012ff087219 */ /* 0x000fe4000001160d */
[----:B------:R-:W-:Y:S01]  /*4150*/  @P2 SHF.R.U32.HI R9, RZ, R5, R2 ;  /* 0x00000005ff092219 */ /* 0x000fe20000011602 */
[----:B------:R-:W-:Y:S01]  /*4160*/  IMAD R0, R40, R0, RZ ;  /* 0x0000000028007224 */ /* 0x000fe200078e02ff */
[----:B------:R-:W-:Y:S02]  /*4170*/  SEL R8, R10, R8, !P0 ;  /* 0x000000080a087207 */ /* 0x000fe40004000000 */
[----:B------:R-:W-:Y:S01]  /*4180*/  SEL R2, R11, R12, !P4 ;  /* 0x0000000c0b027207 */ /* 0x000fe20006000000 */
[----:B------:R-:W-:Y:S01]  /*4190*/  IMAD R12, R40, R9, RZ ;  /* 0x00000009280c7224 */ /* 0x000fe200078e02ff */
[C---:B------:R-:W-:Y:S01]  /*41a0*/  ISETP.GE.AND P0, PT, R8.reuse, R0, PT ;  /* 0x000000000800720c */ /* 0x040fe20003f06270 */
[----:B------:R-:W-:Y:S03]  /*41b0*/  IMAD.HI.U32 R0, R8, R4, RZ ;  /* 0x0000000408007227 */ /* 0x000fe600078e00ff */
[----:B------:R-:W-:Y:S02]  /*41c0*/  ISETP.GE.OR P0, PT, R2, R12, P0 ;  /* 0x0000000c0200720c */ /* 0x000fe40000706670 */
[-C--:B------:R-:W-:Y:S04]  /*41d0*/  SHF.R.U32.HI R0, RZ, R5.reuse, R0 ;  /* 0x00000005ff007219 */ /* 0x080fe80000011600 */
[----:B------:R-:W-:Y:S05]  /*41e0*/  SEL R13, R8, R0, !P2 ;  /* 0x00000000080d7207 */ /* 0x000fea0005000000 */
[----:B------:R-:W-:Y:S02]  /*41f0*/  IMAD.MOV R12, RZ, RZ, -R13 ;  /* 0x000000ffff0c7224 */ /* 0x000fe400078e0a0d */
[----:B------:R-:W-:Y:S04]  /*4200*/  @!P0 IMAD.HI.U32 R0, R2, R4, RZ ;  /* 0x0000000402008227 */ /* 0x000fe800078e00ff */
[----:B------:R-:W-:Y:S01]  /*4210*/  IMAD R12, R40, R12, R8 ;  /* 0x0000000c280c7224 */ /* 0x000fe200078e0208 */
[----:B------:R-:W-:Y:S04]  /*4220*/  @!P0 SHF.R.U32.HI R0, RZ, R5, R0 ;  /* 0x00000005ff008219 */ /* 0x000fe80000011600 */
[----:B------:R-:W-:Y:S04]  /*4230*/  @!P0 SEL R0, R2, R0, !P2 ;  /* 0x0000000002008207 */ /* 0x000fe80005000000 */
[----:B------:R-:W-:Y:S01]  /*4240*/  @!P0 IADD3 R13, PT, PT, R13, -R0, RZ ;  /* 0x800000000d0d8210 */ /* 0x000fe20007ffe0ff */
[----:B------:R-:W-:Y:S01]  /*4250*/  @!P0 IMAD R0, R9, R12, R0 ;  /* 0x0000000c09008224 */ /* 0x000fe200078e0200 */
[----:B------:R-:W-:Y:S01]  /*4260*/  IADD3 R9, PT, PT, -R8, RZ, RZ ;  /* 0x000000ff08097210 */ /* 0x000fe20007ffe1ff */
[--C-:B------:R-:W-:Y:S02]  /*4270*/  IMAD.MOV R12, RZ, RZ, -R2.reuse ;  /* 0x000000ffff0c7224 */ /* 0x100fe400078e0a02 */
[----:B------:R-:W-:Y:S02]  /*4280*/  @!P0 IMAD R8, R13, R40, R2 ;  /* 0x000000280d088224 */ /* 0x000fe400078e0202 */
[----:B------:R-:W-:Y:S02]  /*4290*/  @!P0 IMAD.MOV.U32 R2, RZ, RZ, R0 ;  /* 0x000000ffff028224 */ /* 0x000fe400078e0000 */
[----:B------:R-:W-:Y:S02]  /*42a0*/  IMAD R11, R3, R12, R11 ;  /* 0x0000000c030b7224 */ /* 0x000fe400078e020b */
[----:B------:R-:W-:Y:S02]  /*42b0*/  IMAD R10, R6, R9, R10 ;  /* 0x00000009060a7224 */ /* 0x000fe400078e020a */
[----:B------:R-:W-:Y:S02]  /*42c0*/  IMAD R11, R2, R3, R11 ;  /* 0x00000003020b7224 */ /* 0x000fe400078e020b */
[----:B------:R-:W-:Y:S02]  /*42d0*/  IMAD R10, R8, R6, R10 ;  /* 0x00000006080a7224 */ /* 0x000fe400078e020a */
.L_x_76:
[----:B------:R-:W-:Y:S05]  /*42e0*/  BRA.U UP1, `(.L_x_77) ;  /* 0x0000000101107547 */ /* 0x000fea000b800000 */
[----:B------:R-:W-:Y:S04]  /*42f0*/  MOV R2, UR6 ;  /* 0x0000000600027c02 */ /* 0x000fe80008000f00 */
[----:B------:R-:W-:Y:S04]  /*4300*/  SHF.L.U32 R2, R2, 0x1f, RZ ;  /* 0x0000001f02027819 */ /* 0x000fe800000006ff */
[----:B------:R-:W2:Y:S02]  /*4310*/  SYNCS.PHASECHK.TRANS64.TRYWAIT P0, [UR7+0xe8], R2 ;  /* 0x0000e802ff0075a7 */ /* 0x000ea40008001107 */
[----:B--2---:R-:W-:Y:S05]  /*4320*/  @!P0 BRA `(.L_x_78) ;  /* 0x0000005800488947 */ /* 0x004fea0003800000 */
.L_x_77:
[----:B------:R-:W-:Y:S02]  /*4330*/  R2UR UR35, R15 ;  /* 0x000000000f2372ca */ /* 0x000fe400000e0000 */
[----:B------:R-:W-:Y:S02]  /*4340*/  R2UR UR34, R14 ;  /* 0x000000000e2272ca */ /* 0x000fe400000e0000 */
[----:B------:R-:W-:Y:S02]  /*4350*/  ISETP.NE.U32.AND P2, PT, RZ, UR4, PT ;  /* 0x00000004ff007c0c */ /* 0x000fe4000bf45070 */
[----:B------:R-:W-:Y:S02]  /*4360*/  SHF.L.U32 R14, R29, 0x1f, RZ ;  /* 0x0000001f1d0e7819 */ /* 0x000fe400000006ff */
[----:B------:R-:W-:Y:S05]  /*4370*/  ISETP.NE.AND.EX P2, PT, RZ, UR5, PT, P2 ;  /* 0x00000005ff007c0c */ /* 0x000fea000bf45320 */
[----:B------:R-:W-:Y:S02]  /*4380*/  USHF.L.U32 UR35, UR35, 0x6, URZ ;  /* 0x0000000623237899 */ /* 0x000fe400080006ff */
[----:B------:R-:W-:Y:S01]  /*4390*/  USHF.L.U32 UR34, UR34, 0x8, URZ ;  /* 0x0000000822227899 */ /* 0x000fe200080006ff */
[----:B------:R-:W-:Y:S11]  /*43a0*/  BRA.U !UP3, `(.L_x_79) ;  /* 0x000000010b347547 */ /* 0x000ff6000b800000 */
[----:B------:R-:W-:Y:S01]  /*43b0*/  UPLOP3.LUT UP0, UPT, UPT, UPT, UP2, 0x80, 0x8 ;  /* 0x000000000008789c */ /* 0x000fe20003f0f020 */
[----:B--2---:R-:W-:Y:S02]  /*43c0*/  HFMA2 R0, -RZ, RZ, 0, 5.9604644775390625e-08 ;  /* 0x00000001ff007431 */ /* 0x004fe400000001ff */
[----:B------:R-:W-:Y:S03]  /*43d0*/  IMAD.MOV.U32 R96, RZ, RZ, 0x1 ;  /* 0x00000001ff607424 */ /* 0x000fe600078e00ff */
[----:B------:R-:W-:Y:S05]  /*43e0*/  PLOP3.LUT P0, PT, PT, PT, UP0, 0x80, 0x8 ;  /* 0x000000000008781c */ /* 0x000fea0003f0f008 */
[----:B------:R-:W2:Y:S01]  /*43f0*/  @UP0 LDCU.64 UR10, c[0x0][0x888] ;  /* 0x00011100ff0a07ac */ /* 0x000ea20008000a00 */
[----:B------:R-:W-:Y:S07]  /*4400*/  @UP0 UIMAD UR8, UR36, UR4, URZ ;  /* 0x00000004240802a4 */ /* 0x000fee000f8e02ff */
[----:B------:R-:W-:Y:S01]  /*4410*/  @!P0 PRMT R96, R0, 0x7610, R96 ;  /* 0x0000761000608816 */ /* 0x000fe20000000060 */
[----:B--2---:R-:W-:Y:S03]  /*4420*/  @UP0 UIMAD.WIDE UR10, UR8, 0x4, UR10 ;  /* 0x00000004080a08a5 */ /* 0x004fe6000f8e020a */
[----:B------:R-:W2:Y:S03]  /*4430*/  @!UP0 LDCU UR8, c[0x0][0x880] ;  /* 0x00011000ff0887ac */ /* 0x000ea60008000800 */
[----:B------:R-:W-:Y:S01]  /*4440*/  IMAD.U32 R8, RZ, RZ, UR10 ;  /* 0x0000000aff087e24 */ /* 0x000fe2000f8e00ff */
[----:B------:R-:W-:Y:S05]  /*4450*/  MOV R9, UR11 ;  /* 0x0000000b00097c02 */ /* 0x000fea0008000f00 */
[----:B-----5:R3:W5:Y:S02]  /*4460*/  @P0 LDG.E R49, desc[UR46][R8.64] ;  /* 0x0000002e08310981 */ /* 0x020764000c1e1900 */
[----:B--23--:R-:W-:Y:S07]  /*4470*/  @!P0 IMAD.U32 R49, RZ, RZ, UR8 ;  /* 0x00000008ff318e24 */ /* 0x00cfee000f8e00ff */
.L_x_79:
[----:B-----5:R-:W-:Y:S01]  /*4480*/  @!P2 FSETP.EQ.AND P0, PT, R49, RZ, PT ;  /* 0x000000ff3100a20b */ /* 0x020fe20003f02000 */
[----:B------:R-:W-:Y:S01]  /*4490*/  @!UPT UIADD3 URZ, UPT, UPT, URZ, URZ, URZ ;  /* 0x000000fffffff290 */ /* 0x000fe2000fffe0ff */
[----:B------:R-:W-:Y:S11]  /*44a0*/  @!P2 BRA `(.L_x_80) ;  /* 0x000000000014a947 */ /* 0x000ff60003800000 */
[----:B------:R-:W-:Y:S02]  /*44b0*/  LOP3.LUT P2, RZ, R96, 0xff, RZ, 0xc0, !PT ;  /* 0x000000ff60ff7812 */ /* 0x000fe4000784c0ff */
[----:B------:R-:W-:Y:S04]  /*44c0*/  PLOP3.LUT P0, PT, PT, PT, UP0, 0x80, 0x8 ;  /* 0x000000000008781c */ /* 0x000fe80003f0f008 */
[----:B------:R-:W-:Y:S07]  /*44d0*/  PLOP3.LUT P0, PT, P0, PT, PT, 0x8, 0x80 ;  /* 0x000000000080781c */ /* 0x000fee000070e170 */
[----:B------:R-:W-:Y:S11]  /*44e0*/  @P2 FSETP.EQ.AND P0, PT, R49, RZ, PT ;  /* 0x000000ff3100220b */ /* 0x000ff60003f02000 */
[----:B------:R-:W-:Y:S02]  /*44f0*/  @!UPT UIADD3 URZ, UPT, UPT, URZ, URZ, URZ ;  /* 0x000000fffffff290 */ /* 0x000fe4000fffe0ff */
.L_x_80:
[----:B------:R-:W3:Y:S01]  /*4500*/  SYNCS.PHASECHK.TRANS64.TRYWAIT P2, [UR7+0xc0], R14 ;  /* 0x0000c00eff0075a7 */ /* 0x000ee20008041107 */
[----:B------:R-:W-:Y:S04]  /*4510*/  ELECT P4, URZ, PT ;  /* 0x0000000000ff782f */ /* 0x000fe80003880000 */
[----:B------:R-:W-:Y:S11]  /*4520*/  PLOP3.LUT P4, PT, P0, P4, PT, 0xf2, 0x2f ;  /* 0x00000000002f781c */ /* 0x000ff60000789e72 */
[----:B------:R-:W-:Y:S02]  /*4530*/  @!UPT UIADD3 URZ, UPT, UPT, URZ, URZ, URZ ;  /* 0x000000fffffff290 */ /* 0x000fe4000fffe0ff */
[----:B-1----:R-:W-:Y:S05]  /*4540*/  @!P4 IADD3 R8, P0, PT, R30, 0x580, RZ ;  /* 0x000005801e08c810 */ /* 0x002fea0007f1e0ff */
[----:B--2---:R-:W-:Y:S01]  /*4550*/  @!P4 IMAD.X R2, RZ, RZ, R31, P0 ;  /* 0x000000ffff02c224 */ /* 0x004fe200000e061f */
[----:B---3--:R-:W-:Y:S07]  /*4560*/  @!P2 BRA `(.L_x_81) ;  /* 0x0000005400d0a947 */ /* 0x008fee0003800000 */
.L_x_174:
[----:B------:R-:W-:Y:S01]  /*4570*/  @!P4 R2UR UR8, R2 ;  /* 0x000000000208c2ca */ /* 0x000fe200000e0000 */
[----:B------:R-:W-:Y:S01]  /*4580*/  VOTEU.ALL UP1, P4 ;  /* 0x0000000000ff7886 */ /* 0x000fe20002020000 */
[----:B------:R-:W-:Y:S01]  /*4590*/  @!P4 R2UR UR9, R8 ;  /* 0x000000000809c2ca */ /* 0x000fe200000e0000 */
[----:B-1----:R-:W-:Y:S01]  /*45a0*/  @!P4 IMAD.MOV.U32 R0, RZ, RZ, 0x1000 ;  /* 0x00001000ff00c424 */ /* 0x002fe200078e00ff */
[----:B------:R-:W-:Y:S01]  /*45b0*/  UMOV UR10, 0x0 ;  /* 0x00000000000a7882 */ /* 0x000fe20000000000 */
[----:B------:R-:W-:Y:S01]  /*45c0*/  UMOV UR11, 0x10000000 ;  /* 0x10000000000b7882 */ /* 0x000fe20000000000 */
[----:B------:R-:W-:Y:S01]  /*45d0*/  @!UP1 UIADD3 UR32, UPT, UPT, UR7, 0x200, URZ ;  /* 0x0000020007209890 */ /* 0x000fe2000fffe0ff */
[----:B------:R-:W-:Y:S06]  /*45e0*/  VOTEU.ALL UP1, P4 ;  /* 0x0000000000ff7886 */ /* 0x000fec0002020000 */
[----:B------:R-:W-:Y:S01]  /*45f0*/  IMAD.U32 R9, RZ, RZ, UR8 ;  /* 0x00000008ff097e24 */ /* 0x000fe2000f8e00ff */
[----:B------:R-:W-:Y:S01]  /*4600*/  UPRMT UR8, UR37, 0x654, UR33 ;  /* 0x0000065425087896 */ /* 0x000fe20008000021 */
[----:B------:R-:W-:Y:S03]  /*4610*/  IMAD.U32 R8, RZ, RZ, UR9 ;  /* 0x00000009ff087e24 */ /* 0x000fe6000f8e00ff */
[----:B------:R-:W-:Y:S02]  /*4620*/  @!P4 R2UR UR15, R9 ;  /* 0x00000000090fc2ca */ /* 0x000fe400000e0000 */
[----:B------:R-:W-:Y:S02]  /*4630*/  @!P4 R2UR UR14, R8 ;  /* 0x00000000080ec2ca */ /* 0x000fe400000e0000 */
[----:B------:R-:W-:Y:S05]  /*4640*/  @!P4 IADD3 R8, P0, PT, R30, 0x580, RZ ;  /* 0x000005801e08c810 */ /* 0x000fea0007f1e0ff */
[----:B------:R-:W-:Y:S06]  /*4650*/  @!P4 IMAD.X R2, RZ, RZ, R31, P0 ;  /* 0x000000ffff02c224 */ /* 0x000fec00000e061f */
[----:B------:R1:W-:Y:S01]  /*4660*/  @!UP1 UTMALDG.3D [UR32], [UR14], desc[UR10] ;  /* 0x00000a200e0095b4 */ /* 0x0003e20008011000 */
[----:B------:R1:W-:Y:S01]  /*4670*/  @!P4 SYNCS.ARRIVE.TRANS64.RED.A0TR RZ, [UR7+0xa0], R0 ;  /* 0x0000a000ffffc9a7 */ /* 0x0003e20008300407 */
[----:B------:R-:W-:Y:S01]  /*4680*/  SYNCS.ARRIVE.TRANS64.RED.A1T0 RZ, [UR8], RZ ;  /* 0x000000ffffff79a7 */ /* 0x000fe20008100408 */
[----:B------:R-:W2:Y:S02]  /*4690*/  SYNCS.PHASECHK.TRANS64.TRYWAIT P2, [UR7+0xc8], R14 ;  /* 0x0000c80eff0075a7 */ /* 0x000ea40008041107 */
[----:B-12---:R-:W-:Y:S05]  /*46a0*/  @!P2 BRA `(.L_x_82) ;  /* 0x000000540098a947 */ /* 0x006fea0003800000 */
.L_x_176:
[----:B------:R-:W-:Y:S01]  /*46b0*/  @!P4 R2UR UR8, R2 ;  /* 0x000000000208c2ca */ /* 0x000fe200000e0000 */
[----:B------:R-:W-:Y:S01]  /*46c0*/  VOTEU.ALL UP1, P4 ;  /* 0x0000000000ff7886 */ /* 0x000fe20002020000 */
[----:B------:R-:W-:Y:S01]  /*46d0*/  @!P4 R2UR UR9, R8 ;  /* 0x000000000809c2ca */ /* 0x000fe200000e0000 */
[----:B-1----:R-:W-:Y:S01]  /*46e0*/  @!P4 IMAD.MOV.U32 R0, RZ, RZ, 0x1000 ;  /* 0x00001000ff00c424 */ /* 0x002fe200078e00ff */
[----:B------:R-:W-:Y:S01]  /*46f0*/  UMOV UR10, 0x0 ;  /* 0x00000000000a7882 */ /* 0x000fe20000000000 */
[----:B------:R-:W-:Y:S01]  /*4700*/  UMOV UR11, 0x10000000 ;  /* 0x10000000000b7882 */ /* 0x000fe20000000000 */
[----:B------:R-:W-:Y:S02]  /*4710*/  @!UP1 UIADD3 UR26, UPT, UPT, UR34, 0x40, URZ ;  /* 0x00000040221a9890 */ /* 0x000fe4000fffe0ff */
[----:B------:R-:W-:Y:S01]  /*4720*/  @!UP1 UIADD3 UR24, UPT, UPT, UR7, 0x1200, URZ ;  /* 0x0000120007189890 */ /* 0x000fe2000fffe0ff */
[----:B------:R-:W-:Y:S01]  /*4730*/  VOTEU.ALL UP1, P4 ;  /* 0x0000000000ff7886 */ /* 0x000fe20002020000 */
[----:B------:R-:W-:Y:S01]  /*4740*/  UMOV UR27, UR35 ;  /* 0x00000023001b7c82 */ /* 0x000fe20008000000 */
[----:B------:R-:W-:Y:S02]  /*4750*/  UMOV UR28, UR36 ;  /* 0x00000024001c7c82 */ /* 0x000fe40008000000 */
        /* <DEDUP_REMOVED lines=12> */
.L_x_178:
[----:B------:R-:W2:Y:S01]  /*4820*/  LDC.64 R12, c[0x0][0xb18] ;  /* 0x0002c600ff0c7b82 */ /* 0x000ea20000000a00 */
[----:B------:R-:W-:Y:S01]  /*4830*/  @!P4 R2UR UR8, R2 ;  /* 0x000000000208c2ca */ /* 0x000fe200000e0000 */
[----:B------:R-:W-:Y:S01]  /*4840*/  VOTEU.ALL UP1, P4 ;  /* 0x0000000000ff7886 */ /* 0x000fe20002020000 */
[----:B------:R-:W-:Y:S01]  /*4850*/  @!P4 R2UR UR9, R8 ;  /* 0x000000000809c2ca */ /* 0x000fe200000e0000 */
[----:B-1----:R-:W-:Y:S01]  /*4860*/  @!P4 IMAD.MOV.U32 R0, RZ, RZ, 0x1000 ;  /* 0x00001000ff00c424 */ /* 0x002fe200078e00ff */
[----:B------:R-:W-:Y:S03]  /*4870*/  UMOV UR10, 0x0 ;  /* 0x00000000000a7882 */ /* 0x000fe60000000000 */
[----:B------:R-:W1:Y:S01]  /*4880*/  @!P1 LDC R2, c[0x0][0xb0c] ;  /* 0x0002c300ff029b82 */ /* 0x000e620000000800 */
[----:B------:R-:W-:Y:S01]  /*4890*/  @!UP1 UIADD3 UR18, UPT, UPT, UR34, 0x80, URZ ;  /* 0x0000008022129890 */ /* 0x000fe2000fffe0ff */
[----:B------:R-:W-:Y:S01]  /*48a0*/  @P3 SHF.R.U32.HI R26, RZ, 0x10, R21 ;  /* 0x00000010ff1a3819 */ /* 0x000fe20000011615 */
[----:B------:R-:W-:Y:S01]  /*48b0*/  @!UP1 UIADD3 UR16, UPT, UPT, UR7, 0x2200, URZ ;  /* 0x0000220007109890 */ /* 0x000fe2000fffe0ff */
[----:B------:R-:W-:Y:S01]  /*48c0*/  VIADD R28, R28, 0x1 ;  /* 0x000000011c1c7836 */ /* 0x000fe20000000000 */
[----:B------:R-:W-:Y:S01]  /*48d0*/  VOTEU.ALL UP1, P4 ;  /* 0x0000000000ff7886 */ /* 0x000fe20002020000 */
[----:B------:R-:W-:Y:S01]  /*48e0*/  UMOV UR11, 0x10000000 ;  /* 0x10000000000b7882 */ /* 0x000fe20000000000 */
[----:B------:R-:W-:Y:S01]  /*48f0*/  UMOV UR19, UR35 ;  /* 0x0000002300137c82 */ /* 0x000fe20008000000 */
[----:B------:R-:W-:Y:S01]  /*4900*/  IMAD.U32 R9, RZ, RZ, UR8 ;  /* 0x00000008ff097e24 */ /* 0x000fe2000f8e00ff */
[----:B------:R-:W-:Y:S01]  /*4910*/  UMOV UR20, UR36 ;  /* 0x0000002400147c82 */ /* 0x000fe20008000000 */
[----:B------:R-:W-:Y:S01]  /*4920*/  IMAD.U32 R8, RZ, RZ, UR9 ;  /* 0x00000009ff087e24 */ /* 0x000fe2000f8e00ff */
[----:B------:R-:W-:Y:S02]  /*4930*/  UPRMT UR8, UR37, 0x654, UR17 ;  /* 0x0000065425087896 */ /* 0x000fe40008000011 */
[----:B------:R-:W-:Y:S02]  /*4940*/  @!P4 R2UR UR15, R9 ;  /* 0x00000000090fc2ca */ /* 0x000fe400000e0000 */
[----:B------:R-:W-:Y:S02]  /*4950*/  @!P4 R2UR UR14, R8 ;  /* 0x00000000080ec2ca */ /* 0x000fe400000e0000 */
[----:B------:R-:W3:Y:S11]  /*4960*/  LDC.64 R8, c[0x0][0xb10] ;  /* 0x0002c400ff087b82 */ /* 0x000ef60000000a00 */
[----:B------:R1:W-:Y:S01]  /*4970*/  @!UP1 UTMALDG.3D [UR16], [UR14], desc[UR10] ;  /* 0x00000a100e0095b4 */ /* 0x0003e20008011000 */
[----:B------:R5:W-:Y:S01]  /*4980*/  @!P4 SYNCS.ARRIVE.TRANS64.RED.A0TR RZ, [UR7+0xb0], R0 ;  /* 0x0000b000ffffc9a7 */ /* 0x000be20008300407 */
[C---:B---3--:R-:W-:Y:S01]  /*4990*/  @!P1 IMAD.HI.U32 R8, R11.reuse, R8, RZ ;  /* 0x000000080b089227 */ /* 0x048fe200078e00ff */
[----:B--2---:R-:W-:Y:S02]  /*49a0*/  @!P1 ISETP.NE.AND P0, PT, R12, 0x1, PT ;  /* 0x000000010c00980c */ /* 0x004fe40003f05270 */
[----:B-1----:R-:W-:Y:S01]  /*49b0*/  @!P1 ISETP.NE.AND P2, PT, R2, 0x1, PT ;  /* 0x000000010200980c */ /* 0x002fe20003f45270 */
[----:B------:R-:W-:Y:S01]  /*49c0*/  SYNCS.ARRIVE.TRANS64.RED.A1T0 RZ, [UR8], RZ ;  /* 0x000000ffffff79a7 */ /* 0x000fe20008100408 */
[C---:B------:R-:W-:Y:S01]  /*49d0*/  @!P1 IMAD.HI.U32 R13, R10.reuse, R13, RZ ;  /* 0x0000000d0a0d9227 */ /* 0x040fe200078e00ff */
[----:B------:R-:W-:Y:S04]  /*49e0*/  @!P1 SHF.R.U32.HI R8, RZ, R9, R8 ;  /* 0x00000009ff089219 */ /* 0x000fe80000011608 */
[----:B------:R-:W-:Y:S01]  /*49f0*/  @!P1 SEL R8, R11, R8, !P2 ;  /* 0x000000080b089207 */ /* 0x000fe20005000000 */
[----:B------:R-:W1:Y:S01]  /*4a00*/  SYNCS.PHASECHK.TRANS64.TRYWAIT P5, [UR7+0xd8], R14 ;  /* 0x0000d80eff0075a7 */ /* 0x000e6200080a1107 */
[----:B-----5:R-:W2:Y:S02]  /*4a10*/  @!P1 LDC R0, c[0x0][0xb20] ;  /* 0x0002c800ff009b82 */ /* 0x020ea40000000800 */
[----:B--2---:R-:W-:Y:S04]  /*4a20*/  @!P1 SHF.R.U32.HI R0, RZ, R0, R13 ;  /* 0x00000000ff009219 */ /* 0x004fe8000001160d */
[----:B------:R-:W-:Y:S05]  /*4a30*/  @!P1 SEL R9, R10, R0, !P0 ;  /* 0x000000000a099207 */ /* 0x000fea0004000000 */
[----:B------:R-:W-:Y:S02]  /*4a40*/  @!P1 IMAD.IADD R0, R9, 0x1, -R8 ;  /* 0x0000000109009824 */ /* 0x000fe400078e0a08 */
[----:B------:R-:W-:Y:S02]  /*4a50*/  @!P1 IMAD.IADD R8, R8, 0x1, -R9 ;  /* 0x0000000108089824 */ /* 0x000fe400078e0a09 */
[----:B------:R-:W-:Y:S02]  /*4a60*/  @!P1 IMAD R11, R0, R2, R11 ;  /* 0x00000002000b9224 */ /* 0x000fe400078e020b */
[----:B------:R-:W-:Y:S01]  /*4a70*/  @!P1 IMAD R10, R8, R12, R10 ;  /* 0x0000000c080a9224 */ /* 0x000fe200078e020a */
[----:B-1----:R-:W-:Y:S06]  /*4a80*/  @!P5 BRA `(.L_x_84) ;  /* 0x0000005000d0d947 */ /* 0x002fec0003800000 */
.L_x_180:
[----:B------:R-:W-:Y:S01]  /*4a90*/  @!P4 IADD3 R2, P0, PT, R30, 0x580, RZ ;  /* 0x000005801e02c810 */ /* 0x000fe20007f1e0ff */
[----:B------:R-:W-:Y:S01]  /*4aa0*/  VOTEU.ALL UP1, P4 ;  /* 0x0000000000ff7886 */ /* 0x000fe20002020000 */
[----:B------:R-:W-:Y:S01]  /*4ab0*/  UMOV UR18, 0x0 ;  /* 0x0000000000127882 */ /* 0x000fe20000000000 */
[----:B------:R-:W-:Y:S01]  /*4ac0*/  UMOV UR19, 0x10000000 ;  /* 0x1000000000137882 */ /* 0x000fe20000000000 */
[----:B------:R-:W-:Y:S01]  /*4ad0*/  @!P4 R2UR UR9, R2 ;  /* 0x000000000209c2ca */ /* 0x000fe200000e0000 */
[----:B-1----:R-:W-:Y:S01]  /*4ae0*/  @!P4 IMAD.X R0, RZ, RZ, R31, P0 ;  /* 0x000000ffff00c224 */ /* 0x002fe200000e061f */
[----:B------:R-:W-:Y:S01]  /*4af0*/  @!UP1 UIADD3 UR10, UPT, UPT, UR34, 0xc0, URZ ;  /* 0x000000c0220a9890 */ /* 0x000fe2000fffe0ff */
[----:B------:R-:W-:Y:S01]  /*4b00*/  ISETP.NE.AND P0, PT, R28, 0x2, PT ;  /* 0x000000021c00780c */ /* 0x000fe20003f05270 */
[----:B------:R-:W-:Y:S01]  /*4b10*/  UMOV UR11, UR35 ;  /* 0x00000023000b7c82 */ /* 0x000fe20008000000 */
[----:B------:R-:W-:Y:S01]  /*4b20*/  UMOV UR12, UR36 ;  /* 0x00000024000c7c82 */ /* 0x000fe20008000000 */
[----:B------:R-:W-:Y:S01]  /*4b30*/  @!P4 R2UR UR8, R0 ;  /* 0x000000000008c2ca */ /* 0x000fe200000e0000 */
[----:B------:R-:W-:Y:S01]  /*4b40*/  IMAD.IADD R14, R10, 0x1, R94 ;  /* 0x000000010a0e7824 */ /* 0x000fe200078e025e */
[----:B------:R-:W-:Y:S01]  /*4b50*/  @P3 R2UR UR36, R26 ;  /* 0x000000001a2432ca */ /* 0x000fe200000e0000 */
[----:B------:R-:W-:Y:S01]  /*4b60*/  IMAD.IADD R15, R11, 0x1, R95 ;  /* 0x000000010b0f7824 */ /* 0x000fe200078e025f */
[----:B------:R-:W-:Y:S02]  /*4b70*/  SEL R0, RZ, 0x1, P0 ;  /* 0x00000001ff007807 */ /* 0x000fe40000000000 */
[----:B------:R-:W-:Y:S01]  /*4b80*/  LOP3.LUT R29, R29, 0x1, RZ, 0x3c, !PT ;  /* 0x000000011d1d7812 */ /* 0x000fe200078e3cff */
[----:B------:R-:W-:Y:S01]  /*4b90*/  IMAD.U32 R8, RZ, RZ, UR9 ;  /* 0x00000009ff087e24 */ /* 0x000fe2000f8e00ff */
[----:B------:R-:W-:Y:S01]  /*4ba0*/  @!UP1 UIADD3 UR9, UPT, UPT, UR7, 0xb8, URZ ;  /* 0x000000b807099890 */ /* 0x000fe2000fffe0ff */
[----:B------:R-:W-:Y:S02]  /*4bb0*/  LOP3.LUT R27, R27, R0, RZ, 0x3c, !PT ;  /* 0x000000001b1b7212 */ /* 0x000fe400078e3cff */
[----:B------:R-:W-:Y:S02]  /*4bc0*/  SEL R28, R28, RZ, P0 ;  /* 0x000000ff1c1c7207 */ /* 0x000fe40000000000 */
[----:B------:R-:W-:Y:S01]  /*4bd0*/  IMAD.U32 R9, RZ, RZ, UR8 ;  /* 0x00000008ff097e24 */ /* 0x000fe2000f8e00ff */
[----:B------:R-:W-:Y:S01]  /*4be0*/  @!P4 R2UR UR14, R8 ;  /* 0x00000000080ec2ca */ /* 0x000fe200000e0000 */
[----:B------:R-:W-:Y:S01]  /*4bf0*/  @!UP1 UIADD3 UR8, UPT, UPT, UR7, 0x3200, URZ ;  /* 0x0000320007089890 */ /* 0x000fe2000fffe0ff */
[----:B------:R-:W-:Y:S02]  /*4c00*/  VOTEU.ALL UP1, P4 ;  /* 0x0000000000ff7886 */ /* 0x000fe40002020000 */
[----:B------:R-:W-:Y:S11]  /*4c10*/  @!P4 R2UR UR15, R9 ;  /* 0x00000000090fc2ca */ /* 0x000ff600000e0000 */
[----:B------:R-:W-:Y:S02]  /*4c20*/  @!UPT UIADD3 URZ, UPT, UPT, URZ, URZ, URZ ;  /* 0x000000fffffff290 */ /* 0x000fe4000fffe0ff */
[----:B------:R2:W-:Y:S01]  /*4c30*/  @!UP1 UTMALDG.3D [UR8], [UR14], desc[UR18] ;  /* 0x000012080e0095b4 */ /* 0x0005e20008011000 */
[----:B------:R2:W-:Y:S01]  /*4c40*/  @!P4 SYNCS.ARRIVE.TRANS64.RED.A0TR RZ, [UR7+0xb8], R25 ;  /* 0x0000b819ffffc9a7 */ /* 0x0005e20008300407 */
[----:B------:R-:W-:Y:S01]  /*4c50*/  UPLOP3.LUT UP1, UPT, UPT, UPT, UPT, 0x80, 0x8 ;  /* 0x000000000008789c */ /* 0x000fe20003f2f070 */
[----:B------:R-:W-:Y:S01]  /*4c60*/  SYNCS.ARRIVE.TRANS64.RED.A1T0 RZ, [UR13], RZ ;  /* 0x000000ffffff79a7 */ /* 0x000fe2000810040d */
[----:B------:R-:W-:Y:S09]  /*4c70*/  @P3 BRA `(.L_x_85) ;  /* 0xfffffff000a03947 */ /* 0x000ff2000383ffff */
[----:B------:R-:W-:-:S04]  /*4c80*/  SHF.L.U32 R2, R29, 0x1f, RZ ;  /* 0x0000001f1d027819 */ /* 0x000fc800000006ff */
[----:B------:R-:W1:Y:S02]  /*4c90*/  SYNCS.PHASECHK.TRANS64.TRYWAIT P0, [UR7+0xc0], R2 ;  /* 0x0000c002ff0075a7 */ /* 0x000e640008001107 */
[----:B-1----:R-:W-:Y:S05]  /*4ca0*/  @!P0 BRA `(.L_x_86) ;  /* 0x0000005000608947 */ /* 0x002fea0003800000 */
.L_x_182:
[----:B------:R-:W3:Y:S02]  /*4cb0*/  SYNCS.PHASECHK.TRANS64.TRYWAIT P0, [UR7+0xc8], R2 ;  /* 0x0000c802ff0075a7 */ /* 0x000ee40008001107 */
[----:B---3--:R-:W-:Y:S05]  /*4cc0*/  @!P0 BRA `(.L_x_87) ;  /* 0x0000005000708947 */ /* 0x008fea0003800000 */
.L_x_184:
[----:B------:R-:W3:Y:S02]  /*4cd0*/  SYNCS.PHASECHK.TRANS64.TRYWAIT P0, [UR7+0xd0], R2 ;  /* 0x0000d002ff0075a7 */ /* 0x000ee40008001107 */
[----:B---3--:R-:W-:Y:S05]  /*4ce0*/  @!P0 BRA `(.L_x_88) ;  /* 0x0000005000808947 */ /* 0x008fea0003800000 */
.L_x_186:
[----:B-1----:R-:W-:-:S07]  /*4cf0*/  MOV R0, UR7 ;  /* 0x0000000700007c02 */ /* 0x002fce0008000f00 */
.L_x_89:
[----:B-1----:R-:W-:-:S04]  /*4d00*/  SHF.L.U32 R2, R29, 0x1f, RZ ;  /* 0x0000001f1d027819 */ /* 0x002fc800000006ff */
[----:B------:R1:W3:Y:S03]  /*4d10*/  SYNCS.PHASECHK.TRANS64.TRYWAIT P0, [R0+URZ+0xd8], R2 ;  /* 0x0000d802000075a7 */ /* 0x0002e600080011ff */
[----:B---3--:R-:W-:Y:S05]  /*4d20*/  @!P0 NANOSLEEP.SYNCS 0x989680 ;  /* 0x009896800000895d */ /* 0x008fea0003900000 */
[----:B------:R-:W3:Y:S02]  /*4d30*/  @!P0 SYNCS.PHASECHK.TRANS64 P0, [R0+URZ+0xd8], R2 ;  /* 0x0000d802000085a7 */ /* 0x000ee400080010ff */
[----:B--23--:R-:W-:Y:S05]  /*4d40*/  @P0 EXIT ;  /* 0x000000000000094d */ /* 0x00cfea0003800000 */
[----:B------:R-:W-:Y:S05]  /*4d50*/  BRA `(.L_x_89) ;  /* 0xfffffffc00e87947 */ /* 0x000fea000383ffff */
.L_x_74:
[----:B------:R-:W-:-:S06]  /*4d60*/  UISETP.GE.AND UP1, UPT, UR8, 0x4, UPT ;  /* 0x000000040800788c */ /* 0x000fcc000bf26270 */
[----:B------:R-:W-:-:S13]  /*4d70*/  PLOP3.LUT P0, PT, PT, PT, UP1, 0x80, 0x8 ;  /* 0x000000000008781c */ /* 0x000fda0003f0f018 */
[----:B------:R-:W-:Y:S05]  /*4d80*/  @!P0 EXIT ;  /* 0x000000000000894d */ /* 0x000fea0003800000 */
[----:B------:R-:W-:Y:S01]  /*4d90*/  BAR.SYNC.DEFER_BLOCKING 0x6, 0xa0 ;  /* 0x0182800000007b1d */ /* 0x000fe20000010000 */
[C---:B------:R-:W-:Y:S01]  /*4da0*/  IMAD.SHL.U32 R3, R108.reuse, 0x40, RZ ;  /* 0x000000406c037824 */ /* 0x040fe200078e00ff */
[C---:B------:R-:W-:Y:S01]  /*4db0*/  LOP3.LUT R110, R108.reuse, 0x60, RZ, 0xc0, !PT ;  /* 0x000000606c6e7812 */ /* 0x040fe200078ec0ff */
[C---:B------:R-:W-:Y:S01]  /*4dc0*/  IMAD.SHL.U32 R100, R108.reuse, 0x20, RZ ;  /* 0x000000206c647824 */ /* 0x040fe200078e00ff */
[----:B------:R-:W-:Y:S01]  /*4dd0*/  CS2R R106, SRZ ;  /* 0x00000000006a7805 */ /* 0x000fe2000001ff00 */
[C---:B------:R-:W-:Y:S01]  /*4de0*/  IMAD.SHL.U32 R4, R108.reuse, 0x2, RZ ;  /* 0x000000026c047824 */ /* 0x040fe200078e00ff */
[----:B------:R-:W-:Y:S02]  /*4df0*/  UMOV UR49, 0x400 ;  /* 0x0000040000317882 */ /* 0x000fe40000000000 */
[----:B------:R-:W1:Y:S01]  /*4e00*/  LDC R99, c[0x0][0x370] ;  /* 0x0000dc00ff637b82 */ /* 0x000e620000000800 */
[----:B------:R-:W-:Y:S01]  /*4e10*/  ULEA UR49, UR37, UR49, 0x18 ;  /* 0x0000003125317291 */ /* 0x000fe2000f8ec0ff */
[----:B------:R-:W-:Y:S01]  /*4e20*/  LOP3.LUT R2, R3, 0x180, RZ, 0xc0, !PT ;  /* 0x0000018003027812 */ /* 0x000fe200078ec0ff */
[----:B------:R-:W-:Y:S01]  /*4e30*/  IMAD.U32 R46, R108, 0x10000, RZ ;  /* 0x000100006c2e7824 */ /* 0x000fe200078e00ff */
[----:B------:R-:W-:Y:S01]  /*4e40*/  LOP3.LUT R100, R100, 0xc00, RZ, 0xc0, !PT ;  /* 0x00000c0064647812 */ /* 0x000fe200078ec0ff */
[----:B------:R-:W-:Y:S01]  /*4e50*/  UIADD3 UR4, UPT, UPT, UR49, 0x4200, URZ ;  /* 0x0000420031047890 */ /* 0x000fe2000fffe0ff */
[----:B------:R-:W-:Y:S01]  /*4e60*/  LOP3.LUT R4, R2, 0x20, R4, 0xf8, !PT ;  /* 0x0000002002047812 */ /* 0x000fe200078ef804 */
[----:B------:R-:W-:Y:S01]  /*4e70*/  IMAD.SHL.U32 R2, R108, 0x8, RZ ;  /* 0x000000086c027824 */ /* 0x000fe200078e00ff */
[----:B------:R-:W2:Y:S01]  /*4e80*/  LDC R42, c[0x0][0xb0c] ;  /* 0x0002c300ff2a7b82 */ /* 0x000ea20000000800 */
[----:B------:R-:W-:Y:S01]  /*4e90*/  LOP3.LUT R100, R100, 0x40, R3, 0xf8, !PT ;  /* 0x0000004064647812 */ /* 0x000fe200078ef803 */
[----:B------:R-:W-:Y:S01]  /*4ea0*/  IMAD.MOV.U32 R45, RZ, RZ, RZ ;  /* 0x000000ffff2d7224 */ /* 0x000fe200078e00ff */
[----:B------:R-:W-:Y:S01]  /*4eb0*/  LOP3.LUT R46, R46, 0x600000, RZ, 0xc0, !PT ;  /* 0x006000002e2e7812 */ /* 0x000fe200078ec0ff */
[----:B------:R-:W-:Y:S01]  /*4ec0*/  IMAD.MOV.U32 R112, RZ, RZ, RZ ;  /* 0x000000ffff707224 */ /* 0x000fe200078e00ff */
[----:B------:R-:W-:-:S02]  /*4ed0*/  LOP3.LUT R108, R108, 0x2, RZ, 0xc0, !PT ;  /* 0x000000026c6c7812 */ /* 0x000fc400078ec0ff */
[----:B------:R-:W-:Y:S02]  /*4ee0*/  CS2R R104, SRZ ;  /* 0x0000000000687805 */ /* 0x000fe4000001ff00 */
[----:B------:R-:W-:Y:S01]  /*4ef0*/  LOP3.LUT R2, R4, 0x30, R2, 0x78, !PT ;  /* 0x0000003004027812 */ /* 0x000fe200078e7802 */
[----:B------:R-:W4:Y:S01]  /*4f00*/  LDC R97, c[0x0][0xb20] ;  /* 0x0002c800ff617b82 */ /* 0x000f220000000800 */
[----:B------:R-:W3:Y:S01]  /*4f10*/  LDS R0, [UR49+0x1a0] ;  /* 0x0001a031ff007984 */ /* 0x000ee20008000800 */
[----:B------:R-:W-:Y:S01]  /*4f20*/  LOP3.LUT R100, R100, 0x200, R3, 0xf8, !PT ;  /* 0x0000020064647812 */ /* 0x000fe200078ef803 */
[----:B------:R-:W-:Y:S01]  /*4f30*/  IMAD.MOV R102, RZ, RZ, -R108 ;  /* 0x000000ffff667224 */ /* 0x000fe200078e0a6c */
[----:B------:R-:W1:Y:S01]  /*4f40*/  LDCU.64 UR52, c[0x0][0x348] ;  /* 0x00006900ff3477ac */ /* 0x000e620008000a00 */
[----:B------:R-:W-:Y:S01]  /*4f50*/  IMAD.U32 R109, RZ, RZ, UR4 ;  /* 0x00000004ff6d7e24 */ /* 0x000fe2000f8e00ff */
[----:B------:R-:W-:Y:S02]  /*4f60*/  LOP3.LUT R100, R100, R2, RZ, 0xfc, !PT ;  /* 0x0000000264647212 */ /* 0x000fe400078efcff */
[----:B------:R-:W1:Y:S01]  /*4f70*/  LDC R41, c[0x0][0xb30] ;  /* 0x0002cc00ff297b82 */ /* 0x000e620000000800 */
[----:B------:R-:W1:Y:S01]  /*4f80*/  LDCU.64 UR38, c[0x0][0x888] ;  /* 0x00011100ff2677ac */ /* 0x000e620008000a00 */
[----:B------:R-:W1:Y:S06]  /*4f90*/  LDCU.64 UR44, c[0x0][0x890] ;  /* 0x00011200ff2c77ac */ /* 0x000e6c0008000a00 */
[----:B------:R-:W1:Y:S01]  /*4fa0*/  LDC.64 R92, c[0x0][0xb10] ;  /* 0x0002c400ff5c7b82 */ /* 0x000e620000000a00 */
[----:B------:R-:W-:-:S07]  /*4fb0*/  UIADD3 UR48, UPT, UPT, UR49, 0x200, URZ ;  /* 0x0000020031307890 */ /* 0x000fce000fffe0ff */
[----:B------:R-:W1:Y:S08]  /*4fc0*/  LDC.64 R38, c[0x0][0xb18] ;  /* 0x0002c600ff267b82 */ /* 0x000e700000000a00 */
[----:B------:R-:W1:Y:S08]  /*4fd0*/  LDC.64 R36, c[0x0][0xb28] ;  /* 0x0002ca00ff247b82 */ /* 0x000e700000000a00 */
[----:B------:R-:W1:Y:S01]  /*4fe0*/  LDC.64 R90, c[0x0][0x8b0] ;  /* 0x00022c00ff5a7b82 */ /* 0x000e620000000a00 */
[----:B---3--:R-:W-:-:S07]  /*4ff0*/  IMAD.IADD R46, R0, 0x1, R46 ;  /* 0x00000001002e7824 */ /* 0x008fce00078e022e */
[----:B------:R-:W3:Y:S08]  /*5000*/  LDC.64 R88, c[0x0][0x8a8] ;  /* 0x00022a00ff587b82 */ /* 0x000ef00000000a00 */
[----:B--2-4-:R-:W1:Y:S02]  /*5010*/  LDC R98, c[0x0][0x374] ;  /* 0x0000dd00ff627b82 */ /* 0x014e640000000800 */
.L_x_131:
[----:B------:R-:W-:Y:S02]  /*5020*/  LEA R0, R112, UR49, 0x3 ;  /* 0x0000003170007c11 */ /* 0x000fe4000f8e18ff */
[----:B------:R-:W-:Y:S02]  /*5030*/  SHF.L.U32 R2, R106, 0x1f, RZ ;  /* 0x0000001f6a027819 */ /* 0x000fe400000006ff */
[----:B------:R-:W-:Y:S02]  /*5040*/  LEA R16, R112, UR49, 0x4 ;  /* 0x0000003170107c11 */ /* 0x000fe4000f8e20ff */
[----:B------:R-:W2:Y:S02]  /*5050*/  SYNCS.PHASECHK.TRANS64.TRYWAIT P0, [R0+URZ+0xf0], R2 ;  /* 0x0000f002000075a7 */ /* 0x000ea400080011ff */
[----:B-12---:R-:W-:Y:S05]  /*5060*/  @!P0 BRA `(.L_x_90) ;  /* 0x0000004c00b88947 */ /* 0x006fea0003800000 */
.L_x_187:
[----:B------:R-:W4:Y:S01]  /*5070*/  LDC.64 R10, c[0x0][0xb10] ;  /* 0x0002c400ff0a7b82 */ /* 0x000f220000000a00 */
[----:B------:R-:W3:Y:S01]  /*5080*/  LDS.128 R16, [R16+0x180] ;  /* 0x0001800010107984 */ /* 0x000ee20000000c00 */
[----:B-1----:R-:W-:Y:S01]  /*5090*/  ISETP.NE.AND P1, PT, R41, 0x1, PT ;  /* 0x000000012900780c */ /* 0x002fe20003f25270 */
[----:B--2---:R-:W-:Y:S01]  /*50a0*/  VIADD R0, R0, 0x100 ;  /* 0x0000010000007836 */ /* 0x004fe20000000000 */
[----:B------:R-:W-:Y:S04]  /*50b0*/  ISETP.GE.AND P0, PT, R40, 0x1, PT ;  /* 0x000000012800780c */ /* 0x000fe80003f06270 */
[----:B------:R-:W1:Y:S01]  /*50c0*/  LDC.64 R8, c[0x0][0xb18] ;  /* 0x0002c600ff087b82 */ /* 0x000e620000000a00 */
[----:B------:R-:W-:Y:S01]  /*50d0*/  PRMT R0, RZ, 0x654, R0 ;  /* 0x00000654ff007816 */ /* 0x000fe20000000000 */
[----:B------:R-:W-:Y:S01]  /*50e0*/  @!PT LDS RZ, [RZ] ;  /* 0x00000000fffff984 */ /* 0x000fe20000000800 */
[----:B------:R-:W-:Y:S01]  /*50f0*/  @!PT LDS RZ, [RZ] ;  /* 0x00000000fffff984 */ /* 0x000fe20000000800 */
[----:B------:R-:W-:Y:S01]  /*5100*/  @!PT LDS RZ, [RZ] ;  /* 0x00000000fffff984 */ /* 0x000fe20000000800 */
[----:B------:R-:W-:Y:S01]  /*5110*/  @!PT LDS RZ, [RZ] ;  /* 0x00000000fffff984 */ /* 0x000fe20000000800 */
[----:B------:R2:W-:Y:S06]  /*5120*/  MEMBAR.ALL.CTA ;  /* 0x0000000000007992 */ /* 0x0005ec0000008000 */
[----:B--2---:R-:W2:Y:S01]  /*5130*/  FENCE.VIEW.ASYNC.S ;  /* 0x00000000000073c6 */ /* 0x004ea20000000000 */
[----:B------:R-:W1:Y:S08]  /*5140*/  @!P1 LDC R12, c[0x0][0xb20] ;  /* 0x0002c800ff0c9b82 */ /* 0x000e700000000800 */
[----:B------:R-:W1:Y:S01]  /*5150*/  @!P1 LDC R7, c[0x0][0xb0c] ;  /* 0x0002c300ff079b82 */ /* 0x000e620000000800 */
[----:B--2---:R2:W-:Y:S01]  /*5160*/  SYNCS.ARRIVE.TRANS64.RED.A1T0 RZ, [R0+URZ], RZ ;  /* 0x000000ff00ff79a7 */ /* 0x0045e200081004ff */
[----:B---3--:R-:W-:Y:S04]  /*5170*/  LOP3.LUT P4, RZ, R18, 0x1, RZ, 0xc0, !PT ;  /* 0x0000000112ff7812 */ /* 0x008fe8000788c0ff */
[----:B------:R-:W-:Y:S09]  /*5180*/  P2R R111, PR, RZ, 0x10 ;  /* 0x00000010ff6f7803 */ /* 0x000ff20000000000 */
[----:B------:R-:W-:Y:S02]  /*5190*/  @P4 MOV R44, R16 ;  /* 0x00000010002c4202 */ /* 0x000fe40000000f00 */
[----:B------:R-:W-:Y:S01]  /*51a0*/  @P4 LOP3.LUT R43, R17, 0xffff, RZ, 0xc0, !PT ;  /* 0x0000ffff112b4812 */ /* 0x000fe200078ec0ff */
[----:B--2-4-:R-:W-:Y:S06]  /*51b0*/  @!P0 BRA `(.L_x_91) ;  /* 0x0000000000a48947 */ /* 0x014fec0003800000 */
[----:B------:R-:W-:Y:S01]  /*51c0*/  IMAD.HI.U32 R0, R98, R39, RZ ;  /* 0x0000002762007227 */ /* 0x000fe200078e00ff */
[----:B------:R-:W-:Y:S02]  /*51d0*/  ISETP.NE.AND P0, PT, R38, 0x1, PT ;  /* 0x000000012600780c */ /* 0x000fe40003f05270 */
[----:B------:R-:W-:Y:S01]  /*51e0*/  ISETP.NE.AND P2, PT, R40, 0x1, PT ;  /* 0x000000012800780c */ /* 0x000fe20003f45270 */
[----:B------:R-:W-:Y:S01]  /*51f0*/  IMAD.HI.U32 R4, R99, R92, RZ ;  /* 0x0000005c63047227 */ /* 0x000fe200078e00ff */
[----:B------:R-:W-:Y:S02]  /*5200*/  SHF.R.U32.HI R0, RZ, R97, R0 ;  /* 0x00000061ff007219 */ /* 0x000fe40000011600 */
[----:B------:R-:W-:Y:S01]  /*5210*/  ISETP.NE.AND P3, PT, R42, 0x1, PT ;  /* 0x000000012a00780c */ /* 0x000fe20003f65270 */
[----:B------:R-:W-:Y:S01]  /*5220*/  IMAD.HI.U32 R6, R43, R39, RZ ;  /* 0x000000272b067227 */ /* 0x000fe200078e00ff */
[-C--:B------:R-:W-:Y:S02]  /*5230*/  SHF.R.U32.HI R4, RZ, R93.reuse, R4 ;  /* 0x0000005dff047219 */ /* 0x080fe40000011604 */
[----:B------:R-:W-:Y:S01]  /*5240*/  SEL R0, R98, R0, !P0 ;  /* 0x0000000062007207 */ /* 0x000fe20004000000 */
[----:B------:R-:W-:Y:S01]  /*5250*/  IMAD.HI.U32 R5, R44, R92, RZ ;  /* 0x0000005c2c057227 */ /* 0x000fe200078e00ff */
[----:B------:R-:W-:Y:S03]  /*5260*/  SEL R4, R99, R4, !P3 ;  /* 0x0000000463047207 */ /* 0x000fe60005800000 */
[-C--:B------:R-:W-:Y:S01]  /*5270*/  IMAD.HI.U32 R3, R0, R36.reuse, RZ ;  /* 0x0000002400037227 */ /* 0x080fe200078e00ff */
[----:B------:R-:W-:Y:S03]  /*5280*/  SHF.R.U32.HI R5, RZ, R93, R5 ;  /* 0x0000005dff057219 */ /* 0x000fe60000011605 */
[----:B------:R-:W-:Y:S01]  /*5290*/  IMAD.HI.U32 R2, R4, R36, RZ ;  /* 0x0000002404027227 */ /* 0x000fe200078e00ff */
[----:B------:R-:W-:Y:S02]  /*52a0*/  @P2 SHF.R.U32.HI R0, RZ, R37, R3 ;  /* 0x00000025ff002219 */ /* 0x000fe40000011603 */
[----:B------:R-:W-:Y:S02]  /*52b0*/  SHF.R.U32.HI R3, RZ, R97, R6 ;  /* 0x00000061ff037219 */ /* 0x000fe40000011606 */
[----:B------:R-:W-:Y:S01]  /*52c0*/  @P2 SHF.R.U32.HI R4, RZ, R37, R2 ;  /* 0x00000025ff042219 */ /* 0x000fe20000011602 */
[----:B------:R-:W-:Y:S01]  /*52d0*/  IMAD R0, R40, R0, RZ ;  /* 0x0000000028007224 */ /* 0x000fe200078e02ff */
[----:B------:R-:W-:Y:S02]  /*52e0*/  SEL R3, R43, R3, !P0 ;  /* 0x000000032b037207 */ /* 0x000fe40004000000 */
[----:B------:R-:W-:Y:S01]  /*52f0*/  SEL R2, R44, R5, !P3 ;  /* 0x000000052c027207 */ /* 0x000fe20005800000 */
[----:B------:R-:W-:Y:S01]  /*5300*/  IMAD R5, R40, R4, RZ ;  /* 0x0000000428057224 */ /* 0x000fe200078e02ff */
[C---:B------:R-:W-:Y:S01]  /*5310*/  ISETP.GE.AND P0, PT, R3.reuse, R0, PT ;  /* 0x000000000300720c */ /* 0x040fe20003f06270 */
[C---:B------:R-:W-:Y:S03]  /*5320*/  IMAD.HI.U32 R0, R3.reuse, R36, RZ ;  /* 0x0000002403007227 */ /* 0x040fe600078e00ff */
[C---:B------:R-:W-:Y:S02]  /*5330*/  ISETP.GE.OR P0, PT, R2.reuse, R5, P0 ;  /* 0x000000050200720c */ /* 0x040fe40000706670 */
[----:B------:R-:W-:Y:S04]  /*5340*/  SHF.R.U32.HI R0, RZ, R37, R0 ;  /* 0x00000025ff007219 */ /* 0x000fe80000011600 */
[C---:B------:R-:W-:Y:S05]  /*5350*/  SEL R6, R3.reuse, R0, !P2 ;  /* 0x0000000003067207 */ /* 0x040fea0005000000 */
        /* <DEDUP_REMOVED lines=14> */
[----:B------:R-:W-:Y:S07]  /*5440*/  IMAD R43, R3, R38, R43 ;  /* 0x00000026032b7224 */ /* 0x000fee00078e022b */
.L_x_91:
[----:B-1----:R-:W-:Y:S01]  /*5450*/  @!P1 ISETP.NE.AND P0, PT, R8, 0x1, PT ;  /* 0x000000010800980c */ /* 0x002fe20003f05270 */
[----:B------:R-:W-:Y:S01]  /*5460*/  @!P1 IMAD.HI.U32 R0, R44, R10, RZ ;  /* 0x0000000a2c009227 */ /* 0x000fe200078e00ff */
[----:B------:R-:W-:Y:S01]  /*5470*/  @!P1 ISETP.NE.AND P2, PT, R7, 0x1, PT ;  /* 0x000000010700980c */ /* 0x000fe20003f45270 */
[----:B------:R-:W-:Y:S01]  /*5480*/  ULOP3.LUT UP0, URZ, UR48, 0x1b0, URZ, 0xc0, !UPT ;  /* 0x000001b030ff7892 */ /* 0x000fe2000f80c0ff */
[----:B------:R-:W-:Y:S01]  /*5490*/  R2UR UR42, R15 ;  /* 0x000000000f2a72ca */ /* 0x000fe200000e0000 */
[C---:B------:R-:W-:Y:S01]  /*54a0*/  @!P1 IMAD.HI.U32 R2, R43.reuse, R9, RZ ;  /* 0x000000092b029227 */ /* 0x040fe200078e00ff */
[----:B------:R-:W-:Y:S02]  /*54b0*/  @!P1 SHF.R.U32.HI R0, RZ, R11, R0 ;  /* 0x0000000bff009219 */ /* 0x000fe40000011600 */
[----:B------:R-:W-:Y:S01]  /*54c0*/  R2UR UR41, R14 ;  /* 0x000000000e2972ca */ /* 0x000fe200000e0000 */
[----:B------:R-:W-:Y:S01]  /*54d0*/  VIADD R112, R112, 0x1 ;  /* 0x0000000170707836 */ /* 0x000fe20000000000 */
[----:B------:R-:W-:Y:S02]  /*54e0*/  @!P1 SHF.R.U32.HI R2, RZ, R12, R2 ;  /* 0x0000000cff029219 */ /* 0x000fe40000011602 */
[----:B------:R-:W-:Y:S02]  /*54f0*/  @!P1 SEL R3, R44, R0, !P2 ;  /* 0x000000002c039207 */ /* 0x000fe40005000000 */
[----:B------:R-:W-:Y:S02]  /*5500*/  @!P1 SEL R2, R43, R2, !P0 ;  /* 0x000000022b029207 */ /* 0x000fe40004000000 */
[----:B------:R-:W-:Y:S01]  /*5510*/  @P4 SHF.R.U32.HI R103, RZ, 0x10, R17 ;  /* 0x00000010ff674819 */ /* 0x000fe20000011611 */
[----:B------:R-:W-:Y:S02]  /*5520*/  USHF.L.U32 UR42, UR42, 0x6, URZ ;  /* 0x000000062a2a7899 */ /* 0x000fe400080006ff */
[----:B------:R-:W-:Y:S02]  /*5530*/  @!P1 IMAD.IADD R0, R2, 0x1, -R3 ;  /* 0x0000000102009824 */ /* 0x000fe400078e0a03 */
[----:B------:R-:W-:Y:S01]  /*5540*/  @!P1 IMAD.IADD R2, R3, 0x1, -R2 ;  /* 0x0000000103029824 */ /* 0x000fe200078e0a02 */
[----:B------:R-:W-:Y:S01]  /*5550*/  USHF.L.U32 UR41, UR41, 0x8, URZ ;  /* 0x0000000829297899 */ /* 0x000fe200080006ff */
[----:B------:R-:W-:Y:S02]  /*5560*/  @!P1 IMAD R44, R0, R7, R44 ;  /* 0x00000007002c9224 */ /* 0x000fe400078e022c */
[----:B------:R-:W-:Y:S01]  /*5570*/  @!P1 IMAD R43, R2, R8, R43 ;  /* 0x00000008022b9224 */ /* 0x000fe200078e022b */
[----:B------:R-:W-:Y:S08]  /*5580*/  BRA.U !UP0, `(.L_x_92) ;  /* 0x0000000108407547 */ /* 0x000ff0000b800000 */
[----:B------:R-:W1:Y:S01]  /*5590*/  LDCU.64 UR8, c[0x4][0x88] ;  /* 0x01001100ff0877ac */ /* 0x000e620008000a00 */
[----:B------:R-:W-:Y:S01]  /*55a0*/  MOV R3, 0x0 ;  /* 0x0000000000037802 */ /* 0x000fe20000000f00 */
[----:B------:R-:W-:Y:S02]  /*55b0*/  HFMA2 R12, -RZ, RZ, 0, 5.9604644775390625e-08 ;  /* 0x00000001ff0c7431 */ /* 0x000fe400000001ff */
[----:B------:R-:W-:Y:S02]  /*55c0*/  IMAD.MOV.U32 R8, RZ, RZ, 0x70 ;  /* 0x00000070ff087424 */ /* 0x000fe400078e00ff */
[----:B------:R-:W-:Y:S01]  /*55d0*/  IMAD.MOV.U32 R13, RZ, RZ, RZ ;  /* 0x000000ffff0d7224 */ /* 0x000fe200078e00ff */
[----:B------:R-:W2:Y:S01]  /*55e0*/  LDCU.64 UR6, c[0x4][0x90] ;  /* 0x01001200ff0677ac */ /* 0x000ea20008000a00 */
[----:B------:R-:W3:Y:S01]  /*55f0*/  LDC.64 R2, c[0x4][R3] ;  /* 0x0100000003027b82 */ /* 0x000ee20000000a00 */
[----:B------:R-:W4:Y:S01]  /*5600*/  LDCU.64 UR4, c[0x4][0x8] ;  /* 0x01000100ff0477ac */ /* 0x000f220008000a00 */
[----:B-1----:R-:W-:Y:S01]  /*5610*/  MOV R5, UR9 ;  /* 0x0000000900057c02 */ /* 0x002fe20008000f00 */
[----:B------:R-:W-:Y:S01]  /*5620*/  IMAD.U32 R4, RZ, RZ, UR8 ;  /* 0x00000008ff047e24 */ /* 0x000fe2000f8e00ff */
[----:B--2---:R-:W-:Y:S01]  /*5630*/  MOV R7, UR7 ;  /* 0x0000000700077c02 */ /* 0x004fe20008000f00 */
[----:B------:R-:W-:Y:S01]  /*5640*/  IMAD.U32 R6, RZ, RZ, UR6 ;  /* 0x00000006ff067e24 */ /* 0x000fe2000f8e00ff */
[----:B----4-:R-:W-:Y:S01]  /*5650*/  MOV R11, UR5 ;  /* 0x00000005000b7c02 */ /* 0x010fe20008000f00 */
[----:B------:R-:W-:Y:S02]  /*5660*/  IMAD.U32 R10, RZ, RZ, UR4 ;  /* 0x00000004ff0a7e24 */ /* 0x000fe4000f8e00ff */
[----:B------:R-:W-:Y:S07]  /*5670*/  LEPC R20, `(.L_x_92) ;  /* 0x000000001014794e */ /* 0x000fee0000000000 */
[----:B---3-5:R-:W-:Y:S05]  /*5680*/  CALL.ABS.NOINC R2 ;  /* 0x0000000002007343 */ /* 0x028fea0003c00000 */
.L_x_92:
[----:B------:R-:W-:Y:S01]  /*5690*/  LOP3.LUT P0, RZ, R109, 0x1b0, RZ, 0xc0, !PT ;  /* 0x000001b06dff7812 */ /* 0x000fe2000780c0ff */
[----:B------:R-:W-:Y:S11]  /*56a0*/  BSSY.RECONVERGENT B6, `(.L_x_93) ;  /* 0x0000013000067945 */ /* 0x000ff60003800200 */
[----:B------:R-:W-:Y:S01]  /*56b0*/  @!UPT UIADD3 URZ, UPT, UPT, URZ, URZ, URZ ;  /* 0x000000fffffff290 */ /* 0x000fe2000fffe0ff */
[----:B------:R-:W-:Y:S05]  /*56c0*/  @!P0 BRA `(.L_x_94) ;  /* 0x0000000000408947 */ /* 0x000fea0003800000 */
        /* <DEDUP_REMOVED lines=16> */
.L_x_94:
[----:B------:R-:W-:Y:S05]  /*57d0*/  BSYNC.RECONVERGENT B6 ;  /* 0x0000000000067941 */ /* 0x000fea0003800200 */
.L_x_93:
[----:B------:R-:W-:Y:S01]  /*57e0*/  ISETP.NE.U32.AND P4, PT, R90, RZ, PT ;  /* 0x000000ff5a00720c */ /* 0x000fe20003f85070 */
[----:B------:R-:W-:Y:S01]  /*57f0*/  UISETP.NE.AND UP2, UPT, UR50, URZ, UPT ;  /* 0x000000ff3200728c */ /* 0x000fe2000bf45270 */
[----:B------:R-:W-:Y:S01]  /*5800*/  ISETP.NE.U32.AND P2, PT, RZ, UR38, PT ;  /* 0x00000026ff007c0c */ /* 0x000fe2000bf45070 */
[----:B------:R-:W-:Y:S01]  /*5810*/  UISETP.NE.U32.AND UP1, UPT, UR44, URZ, UPT ;  /* 0x000000ff2c00728c */ /* 0x000fe2000bf25070 */
[----:B------:R-:W-:Y:S01]  /*5820*/  ISETP.NE.AND.EX P4, PT, R91, RZ, PT, P4 ;  /* 0x000000ff5b00720c */ /* 0x000fe20003f85340 */
[----:B------:R-:W-:Y:S01]  /*5830*/  UPLOP3.LUT UP0, UPT, UPT, UPT, UPT, 0x40, 0x4 ;  /* 0x000000000004789c */ /* 0x000fe20003f0e870 */
[----:B------:R-:W-:Y:S01]  /*5840*/  ISETP.NE.AND.EX P2, PT, RZ, UR39, PT, P2 ;  /* 0x00000027ff007c0c */ /* 0x000fe2000bf45320 */
[----:B------:R-:W-:Y:S01]  /*5850*/  UISETP.NE.AND.EX UP1, UPT, UR45, URZ, UPT, UP1 ;  /* 0x000000ff2d00728c */ /* 0x000fe2000bf25310 */
[----:B------:R-:W-:Y:S04]  /*5860*/  PLOP3.LUT P1, PT, PT, PT, UP2, 0x80, 0x8 ;  /* 0x000000000008781c */ /* 0x000fe80003f2f028 */
[----:B------:R-:W-:Y:S06]  /*5870*/  @UP2 UPLOP3.LUT UP0, UPT, UPT, UPT, UP1, 0x80, 0x8 ;  /* 0x000000000008289c */ /* 0x000fec0003f0f010 */
[----:B------:R-:W-:Y:S01]  /*5880*/  PLOP3.LUT P0, PT, PT, PT, UP0, 0x80, 0x8 ;  /* 0x000000000008781c */ /* 0x000fe20003f0f008 */
[----:B------:R-:W-:Y:S01]  /*5890*/  @!UPT UIADD3 URZ, UPT, UPT, URZ, URZ, URZ ;  /* 0x000000fffffff290 */ /* 0x000fe2000fffe0ff */
[----:B------:R-:W-:Y:S11]  /*58a0*/  BRA.U !UP1, `(.L_x_95) ;  /* 0x0000000109387547 */ /* 0x000ff6000b800000 */
[----:B------:R-:W-:Y:S01]  /*58b0*/  UISETP.NE.U32.AND UP0, UPT, UR38, URZ, UPT ;  /* 0x000000ff2600728c */ /* 0x000fe2000bf05070 */
[----:B------:R-:W-:Y:S02]  /*58c0*/  HFMA2 R0, -RZ, RZ, 0, 5.9604644775390625e-08 ;  /* 0x00000001ff007431 */ /* 0x000fe400000001ff */
[----:B------:R-:W-:Y:S01]  /*58d0*/  IMAD.MOV.U32 R96, RZ, RZ, 0x1 ;  /* 0x00000001ff607424 */ /* 0x000fe200078e00ff */
[----:B------:R-:W-:Y:S06]  /*58e0*/  UISETP.NE.AND.EX UP0, UPT, UR39, URZ, UPT, UP0 ;  /* 0x000000ff2700728c */ /* 0x000fec000bf05300 */
[----:B------:R-:W-:Y:S05]  /*58f0*/  PLOP3.LUT P3, PT, PT, PT, UP0, 0x80, 0x8 ;  /* 0x000000000008781c */ /* 0x000fea0003f6f008 */
[----:B------:R-:W1:Y:S01]  /*5900*/  @UP0 LDCU.64 UR6, c[0x0][0x888] ;  /* 0x00011100ff0607ac */ /* 0x000e620008000a00 */
[----:B------:R-:W-:Y:S07]  /*5910*/  @UP0 UIMAD UR4, UR36, UR44, URZ ;  /* 0x0000002c240402a4 */ /* 0x000fee000f8e02ff */
[----:B------:R-:W-:Y:S01]  /*5920*/  @!P3 PRMT R96, R0, 0x7610, R96 ;  /* 0x000076100060b816 */ /* 0x000fe20000000060 */
[----:B-1----:R-:W-:Y:S03]  /*5930*/  @UP0 UIMAD.WIDE UR6, UR4, 0x4, UR6 ;  /* 0x00000004040608a5 */ /* 0x002fe6000f8e0206 */
[----:B------:R-:W1:Y:S03]  /*5940*/  @!UP0 LDCU UR4, c[0x0][0x880] ;  /* 0x00011000ff0487ac */ /* 0x000e660008000800 */
[----:B------:R-:W-:Y:S01]  /*5950*/  IMAD.U32 R2, RZ, RZ, UR6 ;  /* 0x00000006ff027e24 */ /* 0x000fe2000f8e00ff */
[----:B------:R-:W-:Y:S05]  /*5960*/  MOV R3, UR7 ;  /* 0x0000000700037c02 */ /* 0x000fea0008000f00 */
[----:B-----5:R2:W5:Y:S02]  /*5970*/  @P3 LDG.E R49, desc[UR46][R2.64] ;  /* 0x0000002e02313981 */ /* 0x020564000c1e1900 */
[----:B-12---:R-:W-:Y:S02]  /*5980*/  @!P3 IMAD.U32 R49, RZ, RZ, UR4 ;  /* 0x00000004ff31be24 */ /* 0x006fe4000f8e00ff */
.L_x_95:
[----:B------:R-:W-:Y:S05]  /*5990*/  @!P4 BRA `(.L_x_96) ;  /* 0x000000000020c947 */ /* 0x000fea0003800000 */
[----:B------:R-:W-:Y:S04]  /*59a0*/  ISETP.NE.U32.AND P3, PT, R88, RZ, PT ;  /* 0x000000ff5800720c */ /* 0x000fe80003f65070 */
[----:B------:R-:W-:Y:S11]  /*59b0*/  ISETP.NE.AND.EX P3, PT, R89, RZ, PT, P3 ;  /* 0x000000ff5900720c */ /* 0x000ff60003f65330 */
[----:B------:R-:W-:Y:S02]  /*59c0*/  @!UPT UIADD3 URZ, UPT, UPT, URZ, URZ, URZ ;  /* 0x000000fffffff290 */ /* 0x000fe4000fffe0ff */
[----:B------:R-:W1:Y:S01]  /*59d0*/  @P3 LDC.64 R2, c[0x0][0x8a8] ;  /* 0x00022a00ff023b82 */ /* 0x000e620000000a00 */
[----:B------:R-:W-:Y:S04]  /*59e0*/  @P3 IMAD R0, R90, UR36, RZ ;  /* 0x000000245a003c24 */ /* 0x000fe8000f8e02ff */
[----:B-1----:R-:W-:Y:S05]  /*59f0*/  @P3 IMAD.WIDE R2, R0, 0x4, R2 ;  /* 0x0000000400023825 */ /* 0x002fea00078e0202 */
[----:B-----5:R1:W5:Y:S02]  /*5a00*/  @P3 LDG.E R47, desc[UR46][R2.64] ;  /* 0x0000002e022f3981 */ /* 0x020364000c1e1900 */
[----:B-1----:R-:W2:Y:S02]  /*5a10*/  @!P3 LDC R47, c[0x0][0x8a0] ;  /* 0x00022800ff2fbb82 */ /* 0x002ea40000000800 */
.L_x_96:
[----:B-----5:R-:W-:Y:S01]  /*5a20*/  FSETP.NEU.AND P4, PT, R49, RZ, PT ;  /* 0x000000ff3100720b */ /* 0x020fe20003f8d000 */
[----:B------:R-:W-:Y:S01]  /*5a30*/  BSSY B1, `(.L_x_97) ;  /* 0x0000042000017945 */ /* 0x000fe20003800000 */
[----:B------:R-:W-:Y:S01]  /*5a40*/  SEL R5, RZ, 0xffffffff, P2 ;  /* 0xffffffffff057807 */ /* 0x000fe20001000000 */
[----:B------:R-:W-:Y:S01]  /*5a50*/  IMAD.MOV.U32 R115, RZ, RZ, 0x1 ;  /* 0x00000001ff737424 */ /* 0x000fe200078e00ff */
[----:B------:R-:W-:Y:S02]  /*5a60*/  LOP3.LUT P3, RZ, R96, 0xff, RZ, 0xc0, !PT ;  /* 0x000000ff60ff7812 */ /* 0x000fe4000786c0ff */
[----:B------:R-:W-:Y:S02]  /*5a70*/  CS2R R86, SRZ ;  /* 0x0000000000567805 */ /* 0x000fe4000001ff00 */
[----:B------:R-:W-:Y:S02]  /*5a80*/  @P1 SEL R0, RZ, 0xffffffff, P4 ;  /* 0xffffffffff001807 */ /* 0x000fe40002000000 */
[----:B------:R-:W-:Y:S02]  /*5a90*/  CS2R R84, SRZ ;  /* 0x0000000000547805 */ /* 0x000fe4000001ff00 */
[----:B------:R-:W-:Y:S02]  /*5aa0*/  LEA R2, R105, UR49, 0x3 ;  /* 0x0000003169027c11 */ /* 0x000fe4000f8e18ff */
[----:B------:R-:W-:Y:S02]  /*5ab0*/  CS2R R82, SRZ ;  /* 0x0000000000527805 */ /* 0x000fe4000001ff00 */
[----:B------:R-:W-:Y:S02]  /*5ac0*/  @P0 SEL R0, R5, R0, !P3 ;  /* 0x0000000005000207 */ /* 0x000fe40005800000 */
[----:B------:R-:W-:Y:S02]  /*5ad0*/  CS2R R80, SRZ ;  /* 0x0000000000507805 */ /* 0x000fe4000001ff00 */
[----:B------:R-:W-:Y:S02]  /*5ae0*/  LEA R113, R45, UR49, 0x3 ;  /* 0x000000312d717c11 */ /* 0x000fe4000f8e18ff */
[----:B------:R-:W-:Y:S02]  /*5af0*/  @P1 LOP3.LUT R0, R0, 0x1, RZ, 0xc0, !PT ;  /* 0x0000000100001812 */ /* 0x000fe400078ec0ff */
[----:B------:R-:W-:Y:S02]  /*5b00*/  SHF.L.U32 R3, R107, 0x1f, RZ ;  /* 0x0000001f6b037819 */ /* 0x000fe400000006ff */
[----:B------:R-:W-:Y:S02]  /*5b10*/  ISETP.NE.U32.OR P6, PT, R0, 0x1, !P1 ;  /* 0x000000010000780c */ /* 0x000fe40004fc5470 */
[----:B------:R-:W-:Y:S02]  /*5b20*/  PLOP3.LUT P2, PT, PT, PT, UP1, 0x80, 0x8 ;  /* 0x000000000008781c */ /* 0x000fe40003f4f018 */
[----:B------:R-:W-:Y:S02]  /*5b30*/  LEA.HI R48, R45, R45, RZ, 0x1 ;  /* 0x0000002d2d307211 */ /* 0x000fe400078f08ff */
[----:B------:R-:W-:Y:S02]  /*5b40*/  SEL R4, RZ, 0xffffffff, P4 ;  /* 0xffffffffff047807 */ /* 0x000fe40002000000 */
[----:B------:R-:W-:Y:S05]  /*5b50*/  P2R R118, PR, RZ, 0x40 ;  /* 0x00000040ff767803 */ /* 0x000fea0000000000 */
[----:B------:R-:W-:Y:S02]  /*5b60*/  @P6 SHF.L.U32 R0, R104, 0x1f, RZ ;  /* 0x0000001f68006819 */ /* 0x000fe400000006ff */
[----:B------:R-:W-:Y:S02]  /*5b70*/  @P2 SEL R4, R5, R4, !P3 ;  /* 0x0000000405042207 */ /* 0x000fe40005800000 */
[----:B------:R1:W3:Y:S02]  /*5b80*/  @P6 SYNCS.PHASECHK.TRANS64.TRYWAIT P1, [R2+URZ+0xa0], R0 ;  /* 0x0000a000020065a7 */ /* 0x0002e400080211ff */
[----:B------:R-:W-:Y:S04]  /*5b90*/  LOP3.LUT R4, R4, 0x1, RZ, 0xc0, !PT ;  /* 0x0000000104047812 */ /* 0x000fe800078ec0ff */
[----:B------:R-:W-:Y:S04]  /*5ba0*/  ISETP.NE.U32.AND P5, PT, R4, 0x1, PT ;  /* 0x000000010400780c */ /* 0x000fe80003fa5070 */
[----:B------:R-:W-:Y:S01]  /*5bb0*/  P2R R116, PR, RZ, 0x20 ;  /* 0x00000020ff747803 */ /* 0x000fe20000000000 */
[----:B------:R4:W2:Y:S01]  /*5bc0*/  SYNCS.PHASECHK.TRANS64.TRYWAIT P0, [R113+URZ+0x110], R3 ;  /* 0x00011003710075a7 */ /* 0x0008a200080011ff */
[C---:B-1----:R-:W-:Y:S01]  /*5bd0*/  IMAD.SHL.U32 R0, R48.reuse, 0x80, RZ ;  /* 0x0000008030007824 */ /* 0x042fe200078e00ff */
[----:B------:R-:W-:Y:S04]  /*5be0*/  LOP3.LUT R48, R48, 0xffe, RZ, 0xc0, !PT ;  /* 0x00000ffe30307812 */ /* 0x000fe800078ec0ff */
[----:B------:R-:W-:Y:S01]  /*5bf0*/  LOP3.LUT R0, R0, 0xffffff00, RZ, 0xc0, !PT ;  /* 0xffffff0000007812 */ /* 0x000fe200078ec0ff */
[----:B------:R-:W-:Y:S04]  /*5c00*/  IMAD.IADD R48, R45, 0x1, -R48 ;  /* 0x000000012d307824 */ /* 0x000fe800078e0a30 */
[----:B------:R-:W-:Y:S04]  /*5c10*/  IMAD.IADD R0, R46, 0x1, R0 ;  /* 0x000000012e007824 */ /* 0x000fe800078e0200 */
[----:B------:R-:W-:Y:S01]  /*5c20*/  IMAD R48, R48, 0x100000, R0 ;  /* 0x0010000030307824 */ /* 0x000fe200078e0200 */
[----:B---3--:R-:W-:Y:S01]  /*5c30*/  @P6 SEL R115, RZ, 0x1, !P1 ;  /* 0x00000001ff736807 */ /* 0x008fe20004800000 */
[----:B----4-:R-:W-:Y:S06]  /*5c40*/  @!P6 BRA `(.L_x_98) ;  /* 0x000000000080e947 */ /* 0x010fec0003800000 */
[----:B------:R-:W-:Y:S01]  /*5c50*/  @P5 IMAD R5, R105, 0x1000, R100 ;  /* 0x0000100069055824 */ /* 0x000fe200078e0264 */
[----:B------:R-:W-:Y:S01]  /*5c60*/  ISETP.NE.AND P1, PT, R115, RZ, PT ;  /* 0x000000ff7300720c */ /* 0x000fe20003f25270 */
[----:B------:R-:W-:Y:S01]  /*5c70*/  BSSY B0, `(.L_x_99) ;  /* 0x000000b000007945 */ /* 0x000fe20003800000 */
[----:B------:R-:W-:Y:S01]  /*5c80*/  CS2R R82, SRZ ;  /* 0x0000000000527805 */ /* 0x000fe2000001ff00 */
[----:B------:R-:W-:Y:S01]  /*5c90*/  @P5 VIADD R4, R5, UR49 ;  /* 0x0000003105045c36 */ /* 0x000fe20008000000 */
[----:B------:R-:W-:Y:S02]  /*5ca0*/  CS2R R80, SRZ ;  /* 0x0000000000507805 */ /* 0x000fe4000001ff00 */
[----:B------:R-:W-:Y:S02]  /*5cb0*/  CS2R R86, SRZ ;  /* 0x0000000000567805 */ /* 0x000fe4000001ff00 */
[----:B------:R-:W-:Y:S01]  /*5cc0*/  CS2R R84, SRZ ;  /* 0x0000000000547805 */ /* 0x000fe2000001ff00 */
[----:B------:R-:W-:Y:S04]  /*5cd0*/  @P5 IMAD R4, R108, -0x10, R4 ;  /* 0xfffffff06c045824 */ /* 0x000fe800078e0204 */
[----:B------:R-:W-:Y:S05]  /*5ce0*/  @P1 BRA `(.L_x_100) ;  /* 0x00000000000c1947 */ /* 0x000fea0003800000 */
[----:B------:R-:W-:Y:S04]  /*5cf0*/  SHF.L.U32 R0, R104, 0x1f, RZ ;  /* 0x0000001f68007819 */ /* 0x000fe800000006ff */
[----:B------:R-:W1:Y:S02]  /*5d00*/  SYNCS.PHASECHK.TRANS64.TRYWAIT P1, [R2+URZ+0xa0], R0 ;  /* 0x0000a000020075a7 */ /* 0x000e6400080211ff */
[----:B-1----:R-:W-:Y:S05]  /*5d10*/  @!P1 BRA `(.L_x_101) ;  /* 0x0000004000a09947 */ /* 0x002fea0003800000 */
.L_x_100:
[----:B------:R-:W-:Y:S05]  /*5d20*/  BSYNC B0 ;  /* 0x0000000000007941 */ /* 0x000fea0003800000 */
.L_x_99:
[----:B------:R-:W-:Y:S01]  /*5d30*/  ISETP.NE.AND P1, PT, R116, RZ, PT ;  /* 0x000000ff7400720c */ /* 0x000fe20003f25270 */
[----:B-1----:R-:W-:Y:S02]  /*5d40*/  VIADD R2, R2, 0xc0 ;  /* 0x000000c002027836 */ /* 0x002fe40000000000 */
[----:B------:R-:W-:Y:S02]  /*5d50*/  IMAD.U32 R0, RZ, RZ, UR37 ;  /* 0x00000025ff007e24 */ /* 0x000fe4000f8e00ff */
[----:B------:R-:W-:Y:S03]  /*5d60*/  VIADD R105, R105, 0x1 ;  /* 0x0000000169697836 */ /* 0x000fe60000000000 */
[----:B------:R-:W-:Y:S05]  /*5d70*/  PRMT R0, R0, 0x654, R2 ;  /* 0x0000065400007816 */ /* 0x000fea0000000002 */
[----:B------:R1:W3:Y:S04]  /*5d80*/  @P1 LDS.128 R80, [R5+UR49+0x200] ;  /* 0x0002003105501984 */ /* 0x0002e80008000c00 */
[----:B------:R1:W4:Y:S01]  /*5d90*/  @P1 LDS.128 R84, [R4+0x210] ;  /* 0x0002100004541984 */ /* 0x0003220000000c00 */
[C---:B------:R-:W-:Y:S01]  /*5da0*/  ISETP.NE.AND P1, PT, R105.reuse, 0x4, PT ;  /* 0x000000046900780c */ /* 0x040fe20003f25270 */
[----:B------:R-:W-:Y:S01]  /*5db0*/  @!PT LDS RZ, [RZ] ;  /* 0x00000000fffff984 */ /* 0x000fe20000000800 */
[----:B------:R-:W-:Y:S01]  /*5dc0*/  @!PT LDS RZ, [RZ] ;  /* 0x00000000fffff984 */ /* 0x000fe20000000800 */
[----:B------:R-:W-:Y:S01]  /*5dd0*/  @!PT LDS RZ, [RZ] ;  /* 0x00000000fffff984 */ /* 0x000fe20000000800 */
[----:B------:R-:W-:Y:S01]  /*5de0*/  @!PT LDS RZ, [RZ] ;  /* 0x00000000fffff984 */ /* 0x000fe20000000800 */
[----:B------:R5:W-:Y:S06]  /*5df0*/  MEMBAR.ALL.CTA ;  /* 0x0000000000007992 */ /* 0x000bec0000008000 */
[----:B-----5:R-:W5:Y:S01]  /*5e00*/  FENCE.VIEW.ASYNC.S ;  /* 0x00000000000073c6 */ /* 0x020f620000000000 */
[----:B------:R-:W-:Y:S01]  /*5e10*/  SEL R105, R105, RZ, P1 ;  /* 0x000000ff69697207 */ /* 0x000fe20000800000 */
[----:B-----5:R5:W-:Y:S02]  /*5e20*/  SYNCS.ARRIVE.TRANS64.RED.A1T0 RZ, [R0+URZ], RZ ;  /* 0x000000ff00ff79a7 */ /* 0x020be400081004ff */
[----:B-----5:R-:W-:Y:S04]  /*5e30*/  SEL R0, RZ, 0x1, P1 ;  /* 0x00000001ff007807 */ /* 0x020fe80000800000 */
[----:B-1-3--:R-:W-:Y:S02]  /*5e40*/  LOP3.LUT R104, R104, R0, RZ, 0x3c, !PT ;  /* 0x0000000068687212 */ /* 0x00afe400078e3cff */
.L_x_98:
[----:B------:R-:W-:Y:S05]  /*5e50*/  BSYNC B1 ;  /* 0x0000000000017941 */ /* 0x000fea0003800000 */
.L_x_97:
[----:B------:R-:W-:Y:S04]  /*5e60*/  SHF.R.U32.HI R0, RZ, 0x15, R48 ;  /* 0x00000015ff007819 */ /* 0x000fe80000011630 */
[----:B------:R-:W-:Y:S01]  /*5e70*/  LOP3.LUT P1, RZ, R0, 0x3, R101, 0x48, !PT ;  /* 0x0000000300ff7812 */ /* 0x000fe20007824865 */
[----:B------:R-:W-:Y:S01]  /*5e80*/  @!UPT UIADD3 URZ, UPT, UPT, URZ, URZ, URZ ;  /* 0x000000fffffff290 */ /* 0x000fe2000fffe0ff */
[----:B--2---:R-:W-:Y:S11]  /*5e90*/  @P0 BRA `(.L_x_102) ;  /* 0x0000000000080947 */ /* 0x004ff60003800000 */
[----:B------:R-:W1:Y:S02]  /*5ea0*/  SYNCS.PHASECHK.TRANS64.TRYWAIT P0, [R113+URZ+0x110], R3 ;  /* 0x00011003710075a7 */ /* 0x000e6400080011ff */
[----:B-1----:R-:W-:Y:S05]  /*5eb0*/  @!P0 BRA `(.L_x_103) ;  /* 0x00000040004c8947 */ /* 0x002fea0003800000 */
.L_x_102:
[----:B------:R-:W-:Y:S05]  /*5ec0*/  @!P1 BRA `(.L_x_104) ;  /* 0x0000000000409947 */ /* 0x000fea0003800000 */
[----:B------:R-:W2:Y:S01]  /*5ed0*/  LDCU.64 UR8, c[0x4][0x78] ;  /* 0x01000f00ff0877ac */ /* 0x000ea20008000a00 */
[----:B-1----:R-:W-:Y:S01]  /*5ee0*/  MOV R3, 0x0 ;  /* 0x0000000000037802 */ /* 0x002fe20000000f00 */
[----:B------:R-:W-:Y:S02]  /*5ef0*/  HFMA2 R12, -RZ, RZ, 0, 5.9604644775390625e-08 ;  /* 0x00000001ff0c7431 */ /* 0x000fe400000001ff */
[----:B------:R-:W-:Y:S02]  /*5f00*/  IMAD.MOV.U32 R8, RZ, RZ, 0x192 ;  /* 0x00000192ff087424 */ /* 0x000fe400078e00ff */
[----:B------:R-:W-:Y:S01]  /*5f10*/  IMAD.MOV.U32 R13, RZ, RZ, RZ ;  /* 0x000000ffff0d7224 */ /* 0x000fe200078e00ff */
[----:B------:R-:W1:Y:S01]  /*5f20*/  LDCU.64 UR6, c[0x4][0x80] ;  /* 0x01001000ff0677ac */ /* 0x000e620008000a00 */
[----:B------:R-:W3:Y:S01]  /*5f30*/  LDC.64 R2, c[0x4][R3] ;  /* 0x0100000003027b82 */ /* 0x000ee20000000a00 */
[----:B------:R-:W5:Y:S01]  /*5f40*/  LDCU.64 UR4, c[0x4][0x18] ;  /* 0x01000300ff0477ac */ /* 0x000f620008000a00 */
[----:B--2---:R-:W-:Y:S01]  /*5f50*/  MOV R5, UR9 ;  /* 0x0000000900057c02 */ /* 0x004fe20008000f00 */
[----:B------:R-:W-:Y:S01]  /*5f60*/  IMAD.U32 R4, RZ, RZ, UR8 ;  /* 0x00000008ff047e24 */ /* 0x000fe2000f8e00ff */
[----:B-1----:R-:W-:Y:S01]  /*5f70*/  MOV R7, UR7 ;  /* 0x0000000700077c02 */ /* 0x002fe20008000f00 */
[----:B------:R-:W-:Y:S01]  /*5f80*/  IMAD.U32 R6, RZ, RZ, UR6 ;  /* 0x00000006ff067e24 */ /* 0x000fe2000f8e00ff */
[----:B-----5:R-:W-:Y:S01]  /*5f90*/  MOV R11, UR5 ;  /* 0x00000005000b7c02 */ /* 0x020fe20008000f00 */
[----:B------:R-:W-:Y:S02]  /*5fa0*/  IMAD.U32 R10, RZ, RZ, UR4 ;  /* 0x00000004ff0a7e24 */ /* 0x000fe4000f8e00ff */
[----:B------:R-:W-:Y:S07]  /*5fb0*/  LEPC R20, `(.L_x_104) ;  /* 0x000000001014794e */ /* 0x000fee0000000000 */
[----:B---34-:R-:W-:Y:S05]  /*5fc0*/  CALL.ABS.NOINC R2 ;  /* 0x0000000002007343 */ /* 0x018fea0003c00000 */
.L_x_104:
[----:B------:R-:W-:Y:S01]  /*5fd0*/  F2FP.F16.E4M3.UNPACK_B R4, R81 ;  /* 0x00000051ff04723e */ /* 0x000fe200020006ff */
[----:B------:R-:W-:Y:S05]  /*5fe0*/  WARPSYNC.ALL ;  /* 0x0000000000007948 */ /* 0x000fea0003800000 */
[----:B------:R-:W-:Y:S01]  /*5ff0*/  R2UR UR4, R48 ;  /* 0x00000000300472ca */ /* 0x000fe200000e0000 */
[--C-:B------:R-:W-:Y:S01]  /*6000*/  HADD2.F32 R53, -RZ, R4.reuse.H0_H0 ;  /* 0x20000004ff357230 */ /* 0x100fe20000004100 */
[-C--:B-1----:R-:W-:Y:S01]  /*6010*/  F2FP.F16.E4M3.UNPACK_B R3, R80.reuse ;  /* 0x00000050ff03723e */ /* 0x082fe200020006ff */
[----:B------:R-:W-:Y:S01]  /*6020*/  HADD2.F32 R54, -RZ, R4.H1_H1 ;  /* 0x30000004ff367230 */ /* 0x000fe20000004100 */
[----:B------:R-:W-:Y:S01]  /*6030*/  F2FP.F16.E4M3.UNPACK_B R0, R80.H1 ;  /* 0x00000050ff00723e */ /* 0x000fe200030006ff */
[----:B------:R-:W-:Y:S01]  /*6040*/  BSSY.RECONVERGENT B0, `(.L_x_105) ;  /* 0x0000099000007945 */ /* 0x000fe20003800200 */
[----:B------:R-:W-:Y:S01]  /*6050*/  F2FP.F16.E4M3.UNPACK_B R64, R83.H1 ;  /* 0x00000053ff40723e */ /* 0x000fe200030006ff */
[--C-:B------:R-:W-:Y:S01]  /*6060*/  HADD2.F32 R2, -RZ, R3.reuse.H0_H0 ;  /* 0x20000003ff027230 */ /* 0x100fe20000004100 */
[----:B----4-:R-:W-:Y:S01]  /*6070*/  F2FP.F16.E4M3.UNPACK_B R74, R86 ;  /* 0x00000056ff4a723e */ /* 0x010fe200020006ff */
[----:B------:R-:W-:Y:S01]  /*6080*/  HADD2.F32 R50, -RZ, R3.H1_H1 ;  /* 0x30000003ff327230 */ /* 0x000fe20000004100 */
[----:B------:R-:W-:Y:S01]  /*6090*/  F2FP.F16.E4M3.UNPACK_B R3, R81.H1 ;  /* 0x00000051ff03723e */ /* 0x000fe200030006ff */
[--C-:B------:R-:W-:Y:S01]  /*60a0*/  HADD2.F32 R51, -RZ, R0.reuse.H0_H0 ;  /* 0x20000000ff337230 */ /* 0x100fe20000004100 */
[----:B------:R-:W-:Y:S01]  /*60b0*/  IADD3 R114, PT, PT, R100, UR49, RZ ;  /* 0x0000003164727c10 */ /* 0x000fe2000fffe0ff */
[----:B------:R-:W-:Y:S01]  /*60c0*/  HADD2.F32 R52, -RZ, R0.H1_H1 ;  /* 0x30000000ff347230 */ /* 0x000fe20000004100 */
[----:B------:R-:W-:Y:S01]  /*60d0*/  LDTM.16dp32bit_t0_t15.x32 R4, tmem[UR4] ;  /* 0x00000004000479ee */ /* 0x000fe20008a80000 */
[----:B------:R-:W1:Y:S01]  /*60e0*/  LDTM.16dp32bit_t16_t31.x32 R4, tmem[UR4+0x20] ;  /* 0x00002004000479ee */ /* 0x000e620008aa0000 */
[-C--:B------:R-:W-:Y:S01]  /*60f0*/  F2FP.F16.E4M3.UNPACK_B R0, R82.reuse ;  /* 0x00000052ff00723e */ /* 0x080fe200020006ff */
[--C-:B------:R-:W-:Y:S01]  /*6100*/  HADD2.F32 R55, -RZ, R3.reuse.H0_H0 ;  /* 0x20000003ff377230 */ /* 0x100fe20000004100 */
[----:B------:R-:W-:Y:S01]  /*6110*/  SHF.L.U32 R117, R102, 0x4, RZ ;  /* 0x0000000466757819 */ /* 0x000fe200000006ff */
[----:B------:R-:W-:Y:S01]  /*6120*/  HADD2.F32 R56, -RZ, R3.H1_H1 ;  /* 0x30000003ff387230 */ /* 0x000fe20000004100 */
[----:B------:R-:W-:Y:S01]  /*6130*/  F2FP.F16.E4M3.UNPACK_B R3, R82.H1 ;  /* 0x00000052ff03723e */ /* 0x000fe200030006ff */
[--C-:B------:R-:W-:Y:S01]  /*6140*/  HADD2.F32 R57, -RZ, R0.reuse.H0_H0 ;  /* 0x20000000ff397230 */ /* 0x100fe20000004100 */
[----:B------:R-:W-:Y:S01]  /*6150*/  IADD3 R114, PT, PT, R114, R117, RZ ;  /* 0x0000007572727210 */ /* 0x000fe20007ffe0ff */
[----:B------:R-:W-:Y:S01]  /*6160*/  HADD2.F32 R58, -RZ, R0.H1_H1 ;  /* 0x30000000ff3a7230 */ /* 0x000fe20000004100 */
[----:B------:R-:W-:Y:S01]  /*6170*/  F2FP.F16.E4M3.UNPACK_B R0, R83 ;  /* 0x00000053ff00723e */ /* 0x000fe200020006ff */
[--C-:B------:R-:W-:Y:S01]  /*6180*/  HADD2.F32 R59, -RZ, R3.reuse.H0_H0 ;  /* 0x20000003ff3b7230 */ /* 0x100fe20000004100 */
[----:B------:R-:W-:Y:S01]  /*6190*/  ISETP.NE.AND P0, PT, R110, RZ, PT ;  /* 0x000000ff6e00720c */ /* 0x000fe20003f05270 */
[----:B------:R-:W-:Y:S01]  /*61a0*/  HADD2.F32 R60, -RZ, R3.H1_H1 ;  /* 0x30000003ff3c7230 */ /* 0x000fe20000004100 */
[-C--:B------:R-:W-:Y:S01]  /*61b0*/  F2FP.F16.E4M3.UNPACK_B R3, R84.reuse ;  /* 0x00000054ff03723e */ /* 0x080fe200020006ff */
[--C-:B------:R-:W-:Y:S01]  /*61c0*/  HADD2.F32 R61, -RZ, R0.reuse.H0_H0 ;  /* 0x20000000ff3d7230 */ /* 0x100fe20000004100 */
[----:B------:R-:W-:Y:S01]  /*61d0*/  ISETP.NE.AND P6, PT, R118, RZ, PT ;  /* 0x000000ff7600720c */ /* 0x000fe20003fc5270 */
[----:B------:R-:W-:Y:S01]  /*61e0*/  HADD2.F32 R62, -RZ, R0.H1_H1 ;  /* 0x30000000ff3e7230 */ /* 0x000fe20000004100 */
[----:B------:R-:W-:Y:S01]  /*61f0*/  F2FP.F16.E4M3.UNPACK_B R0, R84.H1 ;  /* 0x00000054ff00723e */ /* 0x000fe200030006ff */
[--C-:B------:R-:W-:Y:S02]  /*6200*/  HADD2.F32 R65, -RZ, R3.reuse.H0_H0 ;  /* 0x20000003ff417230 */ /* 0x100fe40000004100 */
[----:B------:R-:W-:Y:S01]  /*6210*/  HADD2.F32 R66, -RZ, R3.H1_H1 ;  /* 0x30000003ff427230 */ /* 0x000fe20000004100 */
[-C--:B------:R-:W-:Y:S01]  /*6220*/  F2FP.F16.E4M3.UNPACK_B R3, R85.reuse ;  /* 0x00000055ff03723e */ /* 0x080fe200020006ff */
[--C-:B------:R-:W-:Y:S02]  /*6230*/  HADD2.F32 R67, -RZ, R0.reuse.H0_H0 ;  /* 0x20000000ff437230 */ /* 0x100fe40000004100 */
[----:B------:R-:W-:Y:S01]  /*6240*/  HADD2.F32 R68, -RZ, R0.H1_H1 ;  /* 0x30000000ff447230 */ /* 0x000fe20000004100 */
[----:B------:R-:W-:Y:S01]  /*6250*/  F2FP.F16.E4M3.UNPACK_B R0, R85.H1 ;  /* 0x00000055ff00723e */ /* 0x000fe200030006ff */
[--C-:B------:R-:W-:Y:S02]  /*6260*/  HADD2.F32 R69, -RZ, R3.reuse.H0_H0 ;  /* 0x20000003ff457230 */ /* 0x100fe40000004100 */
[C---:B-1----:R-:W-:Y:S01]  /*6270*/  FMUL R7, R47.reuse, R7 ;  /* 0x000000072f077220 */ /* 0x042fe20000400000 */
[----:B------:R-:W-:Y:S01]  /*6280*/  HADD2.F32 R70, -RZ, R3.H1_H1 ;  /* 0x30000003ff467230 */ /* 0x000fe20000004100 */
[----:B------:R-:W-:Y:S01]  /*6290*/  F2FP.F16.E4M3.UNPACK_B R3, R86.H1 ;  /* 0x00000056ff03723e */ /* 0x000fe200030006ff */
[--C-:B------:R-:W-:Y:S02]  /*62a0*/  HADD2.F32 R71, -RZ, R0.reuse.H0_H0 ;  /* 0x20000000ff477230 */ /* 0x100fe40000004100 */
[----:B------:R-:W-:Y:S02]  /*62b0*/  HADD2.F32 R72, -RZ, R0.H1_H1 ;  /* 0x30000000ff487230 */ /* 0x000fe40000004100 */
[----:B------:R-:W-:Y:S01]  /*62c0*/  FMUL R0, R47, R4 ;  /* 0x000000042f007220 */ /* 0x000fe20000400000 */
[--C-:B------:R-:W-:Y:S01]  /*62d0*/  HADD2.F32 R73, -RZ, R74.reuse.H0_H0 ;  /* 0x2000004aff497230 */ /* 0x100fe20000004100 */
[----:B------:R-:W-:Y:S01]  /*62e0*/  F2FP.F16.E4M3.UNPACK_B R4, R87 ;  /* 0x00000057ff04723e */ /* 0x000fe200020006ff */
[----:B------:R-:W-:Y:S02]  /*62f0*/  HADD2.F32 R74, -RZ, R74.H1_H1 ;  /* 0x3000004aff4a7230 */ /* 0x000fe40000004100 */
[----:B------:R-:W-:Y:S01]  /*6300*/  FFMA R0, R49, R2, R0 ;  /* 0x0000000231007223 */ /* 0x000fe20000000000 */
[----:B------:R-:W-:Y:S01]  /*6310*/  FMUL R2, R47, R5 ;  /* 0x000000052f027220 */ /* 0x000fe20000400000 */
[--C-:B------:R-:W-:Y:S01]  /*6320*/  HADD2.F32 R75, -RZ, R3.reuse.H0_H0 ;  /* 0x20000003ff4b7230 */ /* 0x100fe20000004100 */
[----:B------:R-:W-:Y:S01]  /*6330*/  F2FP.F16.E4M3.UNPACK_B R5, R87.H1 ;  /* 0x00000057ff05723e */ /* 0x000fe200030006ff */
[----:B------:R-:W-:Y:S02]  /*6340*/  HADD2.F32 R76, -RZ, R3.H1_H1 ;  /* 0x30000003ff4c7230 */ /* 0x000fe40000004100 */
[----:B------:R-:W-:Y:S01]  /*6350*/  FFMA R2, R49, R50, R2 ;  /* 0x0000003231027223 */ /* 0x000fe20000000002 */
[--C-:B------:R-:W-:Y:S02]  /*6360*/  HADD2.F32 R50, -RZ, R4.reuse.H0_H0 ;  /* 0x20000004ff327230 */ /* 0x100fe40000004100 */
[C---:B------:R-:W-:Y:S01]  /*6370*/  FMUL R3, R47.reuse, R6 ;  /* 0x000000062f037220 */ /* 0x040fe20000400000 */
[--C-:B------:R-:W-:Y:S02]  /*6380*/  HADD2.F32 R77, -RZ, R5.reuse.H1_H1 ;  /* 0x30000005ff4d7230 */ /* 0x100fe40000004100 */
[C---:B------:R-:W-:Y:S01]  /*6390*/  FMUL R6, R47.reuse, R11 ;  /* 0x0000000b2f067220 */ /* 0x040fe20000400000 */
[----:B------:R-:W-:Y:S01]  /*63a0*/  FMUL R11, R47, R16 ;  /* 0x000000102f0b7220 */ /* 0x000fe20000400000 */
[C---:B------:R-:W-:Y:S01]  /*63b0*/  FFMA R3, R49.reuse, R51, R3 ;  /* 0x0000003331037223 */ /* 0x040fe20000000003 */
[----:B------:R-:W-:Y:S01]  /*63c0*/  FFMA R7, R49, R52, R7 ;  /* 0x0000003431077223 */ /* 0x000fe20000000007 */
[----:B------:R-:W-:Y:S02]  /*63d0*/  HADD2.F32 R51, -RZ, R4.H1_H1 ;  /* 0x30000004ff337230 */ /* 0x000fe40000004100 */
[C---:B------:R-:W-:Y:S01]  /*63e0*/  FMUL R4, R47.reuse, R9 ;  /* 0x000000092f047220 */ /* 0x040fe20000400000 */
[----:B------:R-:W-:Y:S02]  /*63f0*/  HADD2.F32 R52, -RZ, R5.H0_H0 ;  /* 0x20000005ff347230 */ /* 0x000fe40000004100 */
[----:B------:R-:W-:Y:S01]  /*6400*/  FMUL R16, R47, R21 ;  /* 0x000000152f107220 */ /* 0x000fe20000400000 */
[----:B------:R-:W-:Y:S01]  /*6410*/  F2FP.SATFINITE.E4M3.F32.PACK_AB_MERGE_C R78, R7, R3, RZ ;  /* 0x00000003074e723e */ /* 0x000fe200048070ff */
[C---:B------:R-:W-:Y:S01]  /*6420*/  FMUL R3, R47.reuse, R8 ;  /* 0x000000082f037220 */ /* 0x040fe20000400000 */
[C---:B------:R-:W-:Y:S01]  /*6430*/  FMUL R7, R47.reuse, R12 ;  /* 0x0000000c2f077220 */ /* 0x040fe20000400000 */
[C---:B------:R-:W-:Y:S01]  /*6440*/  FMUL R8, R47.reuse, R13 ;  /* 0x0000000d2f087220 */ /* 0x040fe20000400000 */
[----:B------:R-:W-:Y:S01]  /*6450*/  FMUL R12, R47, R17 ;  /* 0x000000112f0c7220 */ /* 0x000fe20000400000 */
[C---:B------:R-:W-:Y:S01]  /*6460*/  FFMA R3, R49.reuse, R53, R3 ;  /* 0x0000003531037223 */ /* 0x040fe20000000003 */
[----:B------:R-:W-:Y:S01]  /*6470*/  FFMA R4, R49, R54, R4 ;  /* 0x0000003631047223 */ /* 0x000fe20000000004 */
[C---:B------:R-:W-:Y:S01]  /*6480*/  FMUL R5, R47.reuse, R10 ;  /* 0x0000000a2f057220 */ /* 0x040fe20000400000 */
[C---:B------:R-:W-:Y:S01]  /*6490*/  FMUL R9, R47.reuse, R14 ;  /* 0x0000000e2f097220 */ /* 0x040fe20000400000 */
[C---:B------:R-:W-:Y:S01]  /*64a0*/  FMUL R10, R47.reuse, R15 ;  /* 0x0000000f2f0a7220 */ /* 0x040fe20000400000 */
[----:B------:R-:W-:Y:S01]  /*64b0*/  FMUL R15, R47, R20 ;  /* 0x000000142f0f7220 */ /* 0x000fe20000400000 */
[C---:B------:R-:W-:Y:S01]  /*64c0*/  FFMA R5, R49.reuse, R55, R5 ;  /* 0x0000003731057223 */ /* 0x040fe20000000005 */
[C---:B------:R-:W-:Y:S01]  /*64d0*/  FFMA R6, R49.reuse, R56, R6 ;  /* 0x0000003831067223 */ /* 0x040fe20000000006 */
[C---:B------:R-:W-:Y:S01]  /*64e0*/  FFMA R7, R49.reuse, R57, R7 ;  /* 0x0000003931077223 */ /* 0x040fe20000000007 */
[C---:B------:R-:W-:Y:S01]  /*64f0*/  FFMA R8, R49.reuse, R58, R8 ;  /* 0x0000003a31087223 */ /* 0x040fe20000000008 */
[--C-:B------:R-:W-:Y:S02]  /*6500*/  HADD2.F32 R63, -RZ, R64.reuse.H0_H0 ;  /* 0x20000040ff3f7230 */ /* 0x100fe40000004100 */
[C---:B------:R-:W-:Y:S01]  /*6510*/  FFMA R9, R49.reuse, R59, R9 ;  /* 0x0000003b31097223 */ /* 0x040fe20000000009 */
[----:B------:R-:W-:Y:S01]  /*6520*/  F2FP.SATFINITE.E4M3.F32.PACK_AB_MERGE_C R5, R6, R5, RZ ;  /* 0x000000050605723e */ /* 0x000fe200048070ff */
[C---:B------:R-:W-:Y:S01]  /*6530*/  FFMA R10, R49.reuse, R60, R10 ;  /* 0x0000003c310a7223 */ /* 0x040fe2000000000a */
[C---:B------:R-:W-:Y:S01]  /*6540*/  FFMA R11, R49.reuse, R61, R11 ;  /* 0x0000003d310b7223 */ /* 0x040fe2000000000b */
[----:B------:R-:W-:Y:S01]  /*6550*/  FFMA R12, R49, R62, R12 ;  /* 0x0000003e310c7223 */ /* 0x000fe2000000000c */
[C---:B------:R-:W-:Y:S01]  /*6560*/  FMUL R20, R47.reuse, R25 ;  /* 0x000000192f147220 */ /* 0x040fe20000400000 */
[C---:B------:R-:W-:Y:S01]  /*6570*/  FMUL R25, R47.reuse, R30 ;  /* 0x0000001e2f197220 */ /* 0x040fe20000400000 */
[C---:B------:R-:W-:Y:S01]  /*6580*/  FMUL R30, R47.reuse, R35 ;  /* 0x000000232f1e7220 */ /* 0x040fe20000400000 */
[----:B------:R-:W-:Y:S01]  /*6590*/  F2FP.SATFINITE.E4M3.F32.PACK_AB_MERGE_C R9, R10, R9, RZ ;  /* 0x000000090a09723e */ /* 0x000fe200048070ff */
[----:B------:R-:W-:Y:S02]  /*65a0*/  HADD2.F32 R64, -RZ, R64.H1_H1 ;  /* 0x30000040ff407230 */ /* 0x000fe40000004100 */
[C---:B------:R-:W-:Y:S01]  /*65b0*/  FMUL R13, R47.reuse, R18 ;  /* 0x000000122f0d7220 */ /* 0x040fe20000400000 */
[C---:B------:R-:W-:Y:S01]  /*65c0*/  FMUL R14, R47.reuse, R19 ;  /* 0x000000132f0e7220 */ /* 0x040fe20000400000 */
[C---:B------:R-:W-:Y:S01]  /*65d0*/  FMUL R17, R47.reuse, R22 ;  /* 0x000000162f117220 */ /* 0x040fe20000400000 */
[----:B------:R-:W-:Y:S01]  /*65e0*/  FMUL R18, R47, R23 ;  /* 0x000000172f127220 */ /* 0x000fe20000400000 */
[C---:B------:R-:W-:Y:S01]  /*65f0*/  FFMA R13, R49.reuse, R63, R13 ;  /* 0x0000003f310d7223 */ /* 0x040fe2000000000d */
[C---:B------:R-:W-:Y:S01]  /*6600*/  FFMA R14, R49.reuse, R64, R14 ;  /* 0x00000040310e7223 */ /* 0x040fe2000000000e */
[----:B------:R-:W-:Y:S01]  /*6610*/  FFMA R15, R49, R65, R15 ;  /* 0x00000041310f7223 */ /* 0x000fe2000000000f */
[----:B------:R-:W-:Y:S01]  /*6620*/  FMUL R19, R47, R24 ;  /* 0x000000182f137220 */ /* 0x000fe20000400000 */
[C---:B------:R-:W-:Y:S01]  /*6630*/  FFMA R16, R49.reuse, R66, R16 ;  /* 0x0000004231107223 */ /* 0x040fe20000000010 */
[----:B------:R-:W-:Y:S01]  /*6640*/  FFMA R17, R49, R67, R17 ;  /* 0x0000004331117223 */ /* 0x000fe20000000011 */
[----:B------:R-:W-:Y:S01]  /*6650*/  F2FP.SATFINITE.E4M3.F32.PACK_AB_MERGE_C R13, R14, R13, RZ ;  /* 0x0000000d0e0d723e */ /* 0x000fe200048070ff */
[C---:B------:R-:W-:Y:S01]  /*6660*/  FMUL R21, R47.reuse, R26 ;  /* 0x0000001a2f157220 */ /* 0x040fe20000400000 */
[----:B------:R-:W-:Y:S01]  /*6670*/  FMUL R22, R47, R27 ;  /* 0x0000001b2f167220 */ /* 0x000fe20000400000 */
[C---:B------:R-:W-:Y:S01]  /*6680*/  FFMA R18, R49.reuse, R68, R18 ;  /* 0x0000004431127223 */ /* 0x040fe20000000012 */
[----:B------:R-:W-:Y:S01]  /*6690*/  FFMA R19, R49, R69, R19 ;  /* 0x0000004531137223 */ /* 0x000fe20000000013 */
[----:B------:R-:W-:Y:S01]  /*66a0*/  FMUL R23, R47, R28 ;  /* 0x0000001c2f177220 */ /* 0x000fe20000400000 */
[----:B------:R-:W-:Y:S01]  /*66b0*/  FFMA R20, R49, R70, R20 ;  /* 0x0000004631147223 */ /* 0x000fe20000000014 */
[----:B------:R-:W-:Y:S01]  /*66c0*/  FMUL R24, R47, R29 ;  /* 0x0000001d2f187220 */ /* 0x000fe20000400000 */
[C---:B------:R-:W-:Y:S01]  /*66d0*/  FFMA R21, R49.reuse, R71, R21 ;  /* 0x0000004731157223 */ /* 0x040fe20000000015 */
[----:B------:R-:W-:Y:S01]  /*66e0*/  FFMA R22, R49, R72, R22 ;  /* 0x0000004831167223 */ /* 0x000fe20000000016 */
[C---:B------:R-:W-:Y:S01]  /*66f0*/  FMUL R26, R47.reuse, R31 ;  /* 0x0000001f2f1a7220 */ /* 0x040fe20000400000 */
[----:B------:R-:W-:Y:S01]  /*6700*/  FMUL R27, R47, R32 ;  /* 0x000000202f1b7220 */ /* 0x000fe20000400000 */
[----:B------:R-:W-:Y:S01]  /*6710*/  FFMA R23, R49, R73, R23 ;  /* 0x0000004931177223 */ /* 0x000fe20000000017 */
[----:B------:R-:W-:Y:S01]  /*6720*/  FMUL R28, R47, R33 ;  /* 0x000000212f1c7220 */ /* 0x000fe20000400000 */
[----:B------:R-:W-:Y:S01]  /*6730*/  FFMA R24, R49, R74, R24 ;  /* 0x0000004a31187223 */ /* 0x000fe20000000018 */
[----:B------:R-:W-:Y:S01]  /*6740*/  FMUL R29, R47, R34 ;  /* 0x000000222f1d7220 */ /* 0x000fe20000400000 */
[C---:B------:R-:W-:Y:S01]  /*6750*/  FFMA R25, R49.reuse, R75, R25 ;  /* 0x0000004b31197223 */ /* 0x040fe20000000019 */
[C---:B------:R-:W-:Y:S01]  /*6760*/  FFMA R26, R49.reuse, R76, R26 ;  /* 0x0000004c311a7223 */ /* 0x040fe2000000001a */
[C---:B------:R-:W-:Y:S01]  /*6770*/  FFMA R27, R49.reuse, R50, R27 ;  /* 0x00000032311b7223 */ /* 0x040fe2000000001b */
[C---:B------:R-:W-:Y:S01]  /*6780*/  FFMA R28, R49.reuse, R51, R28 ;  /* 0x00000033311c7223 */ /* 0x040fe2000000001c */
[----:B------:R-:W-:Y:S01]  /*6790*/  F2FP.SATFINITE.E4M3.F32.PACK_AB_MERGE_C R17, R18, R17, RZ ;  /* 0x000000111211723e */ /* 0x000fe200048070ff */
[C---:B------:R-:W-:Y:S01]  /*67a0*/  FFMA R29, R49.reuse, R52, R29 ;  /* 0x00000034311d7223 */ /* 0x040fe2000000001d */
[----:B------:R-:W-:Y:S01]  /*67b0*/  F2FP.SATFINITE.E4M3.F32.PACK_AB_MERGE_C R21, R22, R21, RZ ;  /* 0x000000151615723e */ /* 0x000fe200048070ff */
[----:B------:R-:W-:Y:S01]  /*67c0*/  FFMA R30, R49, R77, R30 ;  /* 0x0000004d311e7223 */ /* 0x000fe2000000001e */
[----:B------:R-:W-:Y:S02]  /*67d0*/  F2FP.SATFINITE.E4M3.F32.PACK_AB_MERGE_C R32, R2, R0, R78 ;  /* 0x000000000220723e */ /* 0x000fe4000480704e */
[----:B------:R-:W-:Y:S02]  /*67e0*/  F2FP.SATFINITE.E4M3.F32.PACK_AB_MERGE_C R33, R4, R3, R5 ;  /* 0x000000030421723e */ /* 0x000fe40004807005 */
[----:B------:R-:W-:Y:S02]  /*67f0*/  F2FP.SATFINITE.E4M3.F32.PACK_AB_MERGE_C R34, R8, R7, R9 ;  /* 0x000000070822723e */ /* 0x000fe40004807009 */
[----:B------:R-:W-:Y:S02]  /*6800*/  F2FP.SATFINITE.E4M3.F32.PACK_AB_MERGE_C R35, R12, R11, R13 ;  /* 0x0000000b0c23723e */ /* 0x000fe4000480700d */
[----:B------:R-:W-:Y:S02]  /*6810*/  F2FP.SATFINITE.E4M3.F32.PACK_AB_MERGE_C R16, R16, R15, R17 ;  /* 0x0000000f1010723e */ /* 0x000fe40004807011 */
[----:B------:R-:W-:Y:S01]  /*6820*/  F2FP.SATFINITE.E4M3.F32.PACK_AB_MERGE_C R17, R20, R19, R21 ;  /* 0x000000131411723e */ /* 0x000fe20004807015 */
[----:B------:R1:W-:Y:S01]  /*6830*/  STS.128 [R100+UR49+0x4200], R32 ;  /* 0x0042002064007988 */ /* 0x0003e20008000c31 */
[----:B------:R-:W-:Y:S02]  /*6840*/  F2FP.SATFINITE.E4M3.F32.PACK_AB_MERGE_C R18, R26, R25, RZ ;  /* 0x000000191a12723e */ /* 0x000fe400048070ff */
[----:B------:R-:W-:Y:S02]  /*6850*/  F2FP.SATFINITE.E4M3.F32.PACK_AB_MERGE_C R19, R30, R29, RZ ;  /* 0x0000001d1e13723e */ /* 0x000fe400048070ff */
[----:B------:R-:W-:Y:S02]  /*6860*/  F2FP.SATFINITE.E4M3.F32.PACK_AB_MERGE_C R18, R24, R23, R18 ;  /* 0x000000171812723e */ /* 0x000fe40004807012 */
[----:B------:R-:W-:Y:S02]  /*6870*/  F2FP.SATFINITE.E4M3.F32.PACK_AB_MERGE_C R19, R28, R27, R19 ;  /* 0x0000001b1c13723e */ /* 0x000fe40004807013 */
[----:B------:R-:W-:Y:S02]  /*6880*/  LEA R0, R105, UR49, 0x3 ;  /* 0x0000003169007c11 */ /* 0x000fe4000f8e18ff */
[----:B------:R-:W-:Y:S01]  /*6890*/  @P6 SHF.L.U32 R2, R104, 0x1f, RZ ;  /* 0x0000001f68026819 */ /* 0x000fe200000006ff */
[----:B------:R1:W-:Y:S01]  /*68a0*/  STS.128 [R114+0x4210], R16 ;  /* 0x0042101072007388 */ /* 0x0003e20000000c00 */
[----:B------:R-:W-:Y:S01]  /*68b0*/  @!PT LDS RZ, [RZ] ;  /* 0x00000000fffff984 */ /* 0x000fe20000000800 */
[----:B------:R-:W-:Y:S01]  /*68c0*/  @!PT LDS RZ, [RZ] ;  /* 0x00000000fffff984 */ /* 0x000fe20000000800 */
[----:B------:R-:W-:Y:S01]  /*68d0*/  @!PT LDS RZ, [RZ] ;  /* 0x00000000fffff984 */ /* 0x000fe20000000800 */
[----:B------:R-:W-:Y:S01]  /*68e0*/  @!PT LDS RZ, [RZ] ;  /* 0x00000000fffff984 */ /* 0x000fe20000000800 */
[----:B------:R2:W-:Y:S07]  /*68f0*/  MEMBAR.ALL.CTA ;  /* 0x0000000000007992 */ /* 0x0005ee0000008000 */
[----:B--2---:R-:W2:Y:S02]  /*6900*/  FENCE.VIEW.ASYNC.S ;  /* 0x00000000000073c6 */ /* 0x004ea40000000000 */
[----:B--2---:R-:W-:Y:S06]  /*6910*/  BAR.SYNC.DEFER_BLOCKING 0x1, 0x80 ;  /* 0x0042000000007b1d */ /* 0x004fec0000010000 */
[----:B------:R-:W-:Y:S05]  /*6920*/  @P0 BRA `(.L_x_106) ;  /* 0x0000000000280947 */ /* 0x000fea0003800000 */
[----:B------:R-:W-:Y:S02]  /*6930*/  UIADD3 UR4, UPT, UPT, UR49, 0x4200, URZ ;  /* 0x0000420031047890 */ /* 0x000fe4000fffe0ff */
[----:B------:R-:W-:Y:S01]  /*6940*/  UIADD3 UR6, UP0, UPT, UR52, 0x680, URZ ;  /* 0x0000068034067890 */ /* 0x000fe2000ff1e0ff */
[----:B------:R-:W-:Y:S03]  /*6950*/  UMOV UR43, UR36 ;  /* 0x00000024002b7c82 */ /* 0x000fe60008000000 */
[----:B------:R-:W-:Y:S01]  /*6960*/  MOV R109, UR4 ;  /* 0x00000004006d7c02 */ /* 0x000fe20008000f00 */
[----:B------:R-:W-:Y:S03]  /*6970*/  UIADD3.X UR7, UPT, UPT, URZ, UR53, URZ, UP0, !UPT ;  /* 0x00000035ff077290 */ /* 0x000fe600087fe4ff */
[----:B------:R-:W-:Y:S11]  /*6980*/  R2UR UR40, R109 ;  /* 0x000000006d2872ca */ /* 0x000ff600000e0000 */
[----:B------:R-:W-:Y:S02]  /*6990*/  @!UPT UIADD3 URZ, UPT, UPT, URZ, URZ, URZ ;  /* 0x000000fffffff290 */ /* 0x000fe4000fffe0ff */
[----:B------:R2:W-:Y:S01]  /*69a0*/  UTMASTG.3D [UR40], [UR6] ;  /* 0x00000028060073b5 */ /* 0x0005e20008010000 */
[----:B------:R0:W-:Y:S01]  /*69b0*/  UTMACMDFLUSH ;  /* 0x00000000000079b7 */ /* 0x0001e20000000000 */
[----:B--2---:R-:W-:Y:S04]  /*69c0*/  DEPBAR.LE SB0, 0x1 ;  /* 0x000080400000791a */ /* 0x004fe80000000000 */
.L_x_106:
[----:B------:R-:W-:Y:S05]  /*69d0*/  BSYNC.RECONVERGENT B0 ;  /* 0x0000000000007941 */ /* 0x000fea0003800200 */
.L_x_105:
[----:B------:R-:W-:Y:S06]  /*69e0*/  BAR.SYNC.DEFER_BLOCKING 0x1, 0x80 ;  /* 0x0042000000007b1d */ /* 0x000fec0000010000 */
[----:B------:R-:W2:Y:S01]  /*69f0*/  @P6 SYNCS.PHASECHK.TRANS64.TRYWAIT P0, [R0+URZ+0xa0], R2 ;  /* 0x0000a002000065a7 */ /* 0x000ea200080011ff */
[----:B------:R-:W-:Y:S01]  /*6a00*/  BSSY B1, `(.L_x_107) ;  /* 0x0000021000017945 */ /* 0x000fe20003800000 */
[----:B--2---:R-:W-:Y:S03]  /*6a10*/  @P6 SEL R115, RZ, 0x1, !P0 ;  /* 0x00000001ff736807 */ /* 0x004fe60004000000 */
[----:B------:R-:W-:Y:S05]  /*6a20*/  @!P6 BRA `(.L_x_108) ;  /* 0x000000000078e947 */ /* 0x000fea0003800000 */
[----:B------:R-:W-:Y:S01]  /*6a30*/  ISETP.NE.AND P1, PT, R116, RZ, PT ;  /* 0x000000ff7400720c */ /* 0x000fe20003f25270 */
[----:B------:R-:W-:Y:S01]  /*6a40*/  BSSY B0, `(.L_x_109) ;  /* 0x0000009000007945 */ /* 0x000fe20003800000 */
[----:B------:R-:W-:Y:S11]  /*6a50*/  ISETP.NE.AND P0, PT, R115, RZ, PT ;  /* 0x000000ff7300720c */ /* 0x000ff60003f05270 */
[----:B------:R-:W-:Y:S05]  /*6a60*/  @P1 IMAD R2, R105, 0x1000, R100 ;  /* 0x0000100069021824 */ /* 0x000fea00078e0264 */
[----:B------:R-:W-:Y:S05]  /*6a70*/  @P1 IADD3 R4, PT, PT, R2, UR49, RZ ;  /* 0x0000003102041c10 */ /* 0x000fea000fffe0ff */
[----:B------:R-:W-:Y:S01]  /*6a80*/  @P1 IMAD.IADD R4, R4, 0x1, R117 ;  /* 0x0000000104041824 */ /* 0x000fe200078e0275 */
[----:B------:R-:W-:Y:S06]  /*6a90*/  @P0 BRA `(.L_x_110) ;  /* 0x00000000000c0947 */ /* 0x000fec0003800000 */
[----:B------:R-:W-:Y:S04]  /*6aa0*/  SHF.L.U32 R3, R104, 0x1f, RZ ;  /* 0x0000001f68037819 */ /* 0x000fe800000006ff */
[----:B------:R-:W2:Y:S02]  /*6ab0*/  SYNCS.PHASECHK.TRANS64.TRYWAIT P0, [R0+URZ+0xa0], R3 ;  /* 0x0000a003000075a7 */ /* 0x000ea400080011ff */
[----:B--2---:R-:W-:Y:S05]  /*6ac0*/  @!P0 BRA `(.L_x_111) ;  /* 0x00000034005c8947 */ /* 0x004fea0003800000 */
.L_x_110:
[----:B------:R-:W-:Y:S05]  /*6ad0*/  BSYNC B0 ;  /* 0x0000000000007941 */ /* 0x000fea0003800000 */
.L_x_109:
[----:B------:R-:W-:Y:S01]  /*6ae0*/  ISETP.NE.AND P0, PT, R116, RZ, PT ;  /* 0x000000ff7400720c */ /* 0x000fe20003f05270 */
[----:B------:R-:W-:Y:S11]  /*6af0*/  VIADD R105, R105, 0x1 ;  /* 0x0000000169697836 */ /* 0x000ff60000000000 */
[----:B------:R-:W-:Y:S01]  /*6b00*/  @!UPT UIADD3 URZ, UPT, UPT, URZ, URZ, URZ ;  /* 0x000000fffffff290 */ /* 0x000fe2000fffe0ff */
[----:B------:R3:W4:Y:S04]  /*6b10*/  @P0 LDS.128 R80, [R2+UR49+0x200] ;  /* 0x0002003102500984 */ /* 0x0007280008000c00 */
[----:B------:R1:W1:Y:S01]  /*6b20*/  @P0 LDS.128 R84, [R4+0x210] ;  /* 0x0002100004540984 */ /* 0x0002620000000c00 */
        /* <DEDUP_REMOVED lines=8> */
[----:B---3--:R-:W-:Y:S02]  /*6bb0*/  VIADD R2, R0, 0xc0 ;  /* 0x000000c000027836 */ /* 0x008fe40000000000 */
[----:B--2---:R-:W-:Y:S05]  /*6bc0*/  IMAD.U32 R0, RZ, RZ, UR37 ;  /* 0x00000025ff007e24 */ /* 0x004fea000f8e00ff */
[----:B------:R-:W-:Y:S04]  /*6bd0*/  PRMT R0, R0, 0x654, R2 ;  /* 0x0000065400007816 */ /* 0x000fe80000000002 */
[----:B-----5:R2:W-:Y:S02]  /*6be0*/  SYNCS.ARRIVE.TRANS64.RED.A1T0 RZ, [R0+URZ], RZ ;  /* 0x000000ff00ff79a7 */ /* 0x0205e400081004ff */
[----:B--2---:R-:W-:Y:S04]  /*6bf0*/  SEL R0, RZ, 0x1, P0 ;  /* 0x00000001ff007807 */ /* 0x004fe80000000000 */
[----:B-1--4-:R-:W-:Y:S02]  /*6c00*/  LOP3.LUT R104, R104, R0, RZ, 0x3c, !PT ;  /* 0x0000000068687212 */ /* 0x012fe400078e3cff */
.L_x_108:
[----:B------:R-:W-:Y:S05]  /*6c10*/  BSYNC B1 ;  /* 0x0000000000017941 */ /* 0x000fea0003800000 */
.L_x_107:
[----:B------:R-:W-:Y:S05]  /*6c20*/  VIADD R0, R48, 0x40 ;  /* 0x0000004030007836 */ /* 0x000fea0000000000 */
[----:B------:R-:W-:Y:S04]  /*6c30*/  SHF.R.U32.HI R0, RZ, 0x15, R0 ;  /* 0x00000015ff007819 */ /* 0x000fe80000011600 */
[----:B------:R-:W-:Y:S11]  /*6c40*/  LOP3.LUT P0, RZ, R0, 0x3, R101, 0x48, !PT ;  /* 0x0000000300ff7812 */ /* 0x000ff60007804865 */
[----:B------:R-:W-:Y:S02]  /*6c50*/  @!UPT UIADD3 URZ, UPT, UPT, URZ, URZ, URZ ;  /* 0x000000fffffff290 */ /* 0x000fe4000fffe0ff */
[----:B------:R-:W-:Y:S05]  /*6c60*/  @!P0 BRA `(.L_x_112) ;  /* 0x0000000000408947 */ /* 0x000fea0003800000 */
[----:B------:R-:W2:Y:S01]  /*6c70*/  LDCU.64 UR8, c[0x4][0x78] ;  /* 0x01000f00ff0877ac */ /* 0x000ea20008000a00 */
[----:B------:R-:W-:Y:S01]  /*6c80*/  MOV R3, 0x0 ;  /* 0x0000000000037802 */ /* 0x000fe20000000f00 */
[----:B------:R-:W-:Y:S02]  /*6c90*/  HFMA2 R12, -RZ, RZ, 0, 5.9604644775390625e-08 ;  /* 0x00000001ff0c7431 */ /* 0x000fe400000001ff */
[----:B------:R-:W-:Y:S02]  /*6ca0*/  IMAD.MOV.U32 R8, RZ, RZ, 0x192 ;  /* 0x00000192ff087424 */ /* 0x000fe400078e00ff */
[----:B------:R-:W-:Y:S01]  /*6cb0*/  IMAD.MOV.U32 R13, RZ, RZ, RZ ;  /* 0x000000ffff0d7224 */ /* 0x000fe200078e00ff */
[----:B------:R-:W3:Y:S01]  /*6cc0*/  LDCU.64 UR6, c[0x4][0x80] ;  /* 0x01001000ff0677ac */ /* 0x000ee20008000a00 */
[----:B------:R-:W4:Y:S01]  /*6cd0*/  LDC.64 R2, c[0x4][R3] ;  /* 0x0100000003027b82 */ /* 0x000f220000000a00 */
[----:B------:R-:W5:Y:S01]  /*6ce0*/  LDCU.64 UR4, c[0x4][0x18] ;  /* 0x01000300ff0477ac */ /* 0x000f620008000a00 */
[----:B--2---:R-:W-:Y:S01]  /*6cf0*/  MOV R5, UR9 ;  /* 0x0000000900057c02 */ /* 0x004fe20008000f00 */
[----:B------:R-:W-:Y:S01]  /*6d00*/  IMAD.U32 R4, RZ, RZ, UR8 ;  /* 0x00000008ff047e24 */ /* 0x000fe2000f8e00ff */
[----:B---3--:R-:W-:Y:S01]  /*6d10*/  MOV R7, UR7 ;  /* 0x0000000700077c02 */ /* 0x008fe20008000f00 */
[----:B------:R-:W-:Y:S01]  /*6d20*/  IMAD.U32 R6, RZ, RZ, UR6 ;  /* 0x00000006ff067e24 */ /* 0x000fe2000f8e00ff */
[----:B-----5:R-:W-:Y:S01]  /*6d30*/  MOV R11, UR5 ;  /* 0x00000005000b7c02 */ /* 0x020fe20008000f00 */
[----:B------:R-:W-:Y:S02]  /*6d40*/  IMAD.U32 R10, RZ, RZ, UR4 ;  /* 0x00000004ff0a7e24 */ /* 0x000fe4000f8e00ff */
[----:B------:R-:W-:Y:S07]  /*6d50*/  LEPC R20, `(.L_x_112) ;  /* 0x000000001014794e */ /* 0x000fee0000000000 */
[----:B-1--4-:R-:W-:Y:S05]  /*6d60*/  CALL.ABS.NOINC R2 ;  /* 0x0000000002007343 */ /* 0x012fea0003c00000 */
.L_x_112:
[-C--:B------:R-:W-:Y:S01]  /*6d70*/  F2FP.F16.E4M3.UNPACK_B R0, R81.reuse ;  /* 0x00000051ff00723e */ /* 0x080fe200020006ff */
[----:B------:R-:W-:Y:S05]  /*6d80*/  WARPSYNC.ALL ;  /* 0x0000000000007948 */ /* 0x000fea0003800000 */
[----:B------:R-:W-:Y:S01]  /*6d90*/  R2UR UR4, R48 ;  /* 0x00000000300472ca */ /* 0x000fe200000e0000 */
[--C-:B------:R-:W-:Y:S01]  /*6da0*/  HADD2.F32 R54, -RZ, R0.reuse.H0_H0 ;  /* 0x20000000ff367230 */ /* 0x100fe20000004100 */
[-C--:B------:R-:W-:Y:S01]  /*6db0*/  F2FP.F16.E4M3.UNPACK_B R2, R80.reuse.H1 ;  /* 0x00000050ff02723e */ /* 0x080fe200030006ff */
[----:B------:R-:W-:Y:S01]  /*6dc0*/  HADD2.F32 R55, -RZ, R0.H1_H1 ;  /* 0x30000000ff377230 */ /* 0x000fe20000004100 */
[----:B------:R-:W-:Y:S01]  /*6dd0*/  F2FP.F16.E4M3.UNPACK_B R0, R81.H1 ;  /* 0x00000051ff00723e */ /* 0x000fe200030006ff */
[----:B------:R-:W-:Y:S01]  /*6de0*/  BSSY.RECONVERGENT B0, `(.L_x_113) ;  /* 0x0000095000007945 */ /* 0x000fe20003800200 */
[----:B------:R-:W-:Y:S01]  /*6df0*/  F2FP.F16.E4M3.UNPACK_B R3, R80 ;  /* 0x00000050ff03723e */ /* 0x000fe200020006ff */
[----:B------:R-:W-:Y:S01]  /*6e00*/  HADD2.F32 R52, -RZ, R2.H0_H0 ;  /* 0x20000002ff347230 */ /* 0x000fe20000004100 */
[----:B------:R-:W-:Y:S01]  /*6e10*/  ISETP.NE.AND P0, PT, R110, RZ, PT ;  /* 0x000000ff6e00720c */ /* 0x000fe20003f05270 */
[--C-:B------:R-:W-:Y:S01]  /*6e20*/  HADD2.F32 R56, -RZ, R0.reuse.H0_H0 ;  /* 0x20000000ff387230 */ /* 0x100fe20000004100 */
[----:B------:R-:W-:Y:S01]  /*6e30*/  ISETP.NE.AND P6, PT, R118, RZ, PT ;  /* 0x000000ff7600720c */ /* 0x000fe20003fc5270 */
[----:B------:R-:W-:Y:S01]  /*6e40*/  HADD2.F32 R57, -RZ, R0.H1_H1 ;  /* 0x30000000ff397230 */ /* 0x000fe20000004100 */
[-C--:B------:R-:W-:Y:S01]  /*6e50*/  F2FP.F16.E4M3.UNPACK_B R0, R83.reuse ;  /* 0x00000053ff00723e */ /* 0x080fe200020006ff */
[----:B-1----:R-:W-:Y:S01]  /*6e60*/  LDTM.16dp32bit_t0_t15.x32 R4, tmem[UR4+0x40] ;  /* 0x00004004000479ee */ /* 0x002fe20008a80000 */
[----:B------:R-:W1:Y:S01]  /*6e70*/  LDTM.16dp32bit_t16_t31.x32 R4, tmem[UR4+0x60] ;  /* 0x00006004000479ee */ /* 0x000e620008aa0000 */
[----:B------:R-:W-:Y:S01]  /*6e80*/  HADD2.F32 R53, -RZ, R2.H1_H1 ;  /* 0x30000002ff357230 */ /* 0x000fe20000004100 */
[----:B------:R-:W-:Y:S01]  /*6e90*/  F2FP.F16.E4M3.UNPACK_B R2, R82.H1 ;  /* 0x00000052ff02723e */ /* 0x000fe200030006ff */
[--C-:B------:R-:W-:Y:S02]  /*6ea0*/  HADD2.F32 R50, -RZ, R3.reuse.H0_H0 ;  /* 0x20000003ff327230 */ /* 0x100fe40000004100 */
[--C-:B------:R-:W-:Y:S02]  /*6eb0*/  HADD2.F32 R62, -RZ, R0.reuse.H0_H0 ;  /* 0x20000000ff3e7230 */ /* 0x100fe40000004100 */
[----:B------:R-:W-:Y:S01]  /*6ec0*/  HADD2.F32 R63, -RZ, R0.H1_H1 ;  /* 0x30000000ff3f7230 */ /* 0x000fe20000004100 */
[----:B------:R-:W-:Y:S01]  /*6ed0*/  F2FP.F16.E4M3.UNPACK_B R0, R84.H1 ;  /* 0x00000054ff00723e */ /* 0x000fe200030006ff */
[--C-:B------:R-:W-:Y:S02]  /*6ee0*/  HADD2.F32 R60, -RZ, R2.reuse.H0_H0 ;  /* 0x20000002ff3c7230 */ /* 0x100fe40000004100 */
[----:B------:R-:W-:Y:S01]  /*6ef0*/  HADD2.F32 R61, -RZ, R2.H1_H1 ;  /* 0x30000002ff3d7230 */ /* 0x000fe20000004100 */
[----:B------:R-:W-:Y:S01]  /*6f00*/  F2FP.F16.E4M3.UNPACK_B R2, R83.H1 ;  /* 0x00000053ff02723e */ /* 0x000fe200030006ff */
[----:B------:R-:W-:Y:S01]  /*6f10*/  HADD2.F32 R51, -RZ, R3.H1_H1 ;  /* 0x30000003ff337230 */ /* 0x000fe20000004100 */
[----:B------:R-:W-:Y:S01]  /*6f20*/  F2FP.F16.E4M3.UNPACK_B R3, R82 ;  /* 0x00000052ff03723e */ /* 0x000fe200020006ff */
[--C-:B------:R-:W-:Y:S02]  /*6f30*/  HADD2.F32 R68, -RZ, R0.reuse.H0_H0 ;  /* 0x20000000ff447230 */ /* 0x100fe40000004100 */
[----:B------:R-:W-:Y:S01]  /*6f40*/  HADD2.F32 R69, -RZ, R0.H1_H1 ;  /* 0x30000000ff457230 */ /* 0x000fe20000004100 */
[-C--:B------:R-:W-:Y:S01]  /*6f50*/  F2FP.F16.E4M3.UNPACK_B R0, R85.reuse.H1 ;  /* 0x00000055ff00723e */ /* 0x080fe200030006ff */
[--C-:B------:R-:W-:Y:S02]  /*6f60*/  HADD2.F32 R64, -RZ, R2.reuse.H0_H0 ;  /* 0x20000002ff407230 */ /* 0x100fe40000004100 */
[----:B------:R-:W-:Y:S01]  /*6f70*/  HADD2.F32 R65, -RZ, R2.H1_H1 ;  /* 0x30000002ff417230 */ /* 0x000fe20000004100 */
[----:B------:R-:W-:Y:S01]  /*6f80*/  F2FP.F16.E4M3.UNPACK_B R2, R85 ;  /* 0x00000055ff02723e */ /* 0x000fe200020006ff */
[--C-:B------:R-:W-:Y:S02]  /*6f90*/  HADD2.F32 R58, -RZ, R3.reuse.H0_H0 ;  /* 0x20000003ff3a7230 */ /* 0x100fe40000004100 */
[C---:B-1----:R-:W-:Y:S01]  /*6fa0*/  FMUL R7, R47.reuse, R7 ;  /* 0x000000072f077220 */ /* 0x042fe20000400000 */
[----:B------:R-:W-:Y:S01]  /*6fb0*/  HADD2.F32 R59, -RZ, R3.H1_H1 ;  /* 0x30000003ff3b7230 */ /* 0x000fe20000004100 */
[----:B------:R-:W-:Y:S01]  /*6fc0*/  F2FP.F16.E4M3.UNPACK_B R3, R84 ;  /* 0x00000054ff03723e */ /* 0x000fe200020006ff */
[--C-:B------:R-:W-:Y:S02]  /*6fd0*/  HADD2.F32 R72, -RZ, R0.reuse.H0_H0 ;  /* 0x20000000ff487230 */ /* 0x100fe40000004100 */
[C---:B------:R-:W-:Y:S01]  /*6fe0*/  FMUL R11, R47.reuse, R11 ;  /* 0x0000000b2f0b7220 */ /* 0x040fe20000400000 */
[----:B------:R-:W-:Y:S01]  /*6ff0*/  HADD2.F32 R73, -RZ, R0.H1_H1 ;  /* 0x30000000ff497230 */ /* 0x000fe20000004100 */
[----:B------:R-:W-:Y:S01]  /*7000*/  F2FP.F16.E4M3.UNPACK_B R0, R87 ;  /* 0x00000057ff00723e */ /* 0x000fe200020006ff */
[--C-:B------:R-:W-:Y:S02]  /*7010*/  HADD2.F32 R70, -RZ, R2.reuse.H0_H0 ;  /* 0x20000002ff467230 */ /* 0x100fe40000004100 */
[C---:B------:R-:W-:Y:S01]  /*7020*/  FMUL R15, R47.reuse, R15 ;  /* 0x0000000f2f0f7220 */ /* 0x040fe20000400000 */
[----:B------:R-:W-:Y:S01]  /*7030*/  HADD2.F32 R71, -RZ, R2.H1_H1 ;  /* 0x30000002ff477230 */ /* 0x000fe20000004100 */
[-C--:B------:R-:W-:Y:S01]  /*7040*/  F2FP.F16.E4M3.UNPACK_B R2, R86.reuse.H1 ;  /* 0x00000056ff02723e */ /* 0x080fe200030006ff */
[--C-:B------:R-:W-:Y:S02]  /*7050*/  HADD2.F32 R66, -RZ, R3.reuse.H0_H0 ;  /* 0x20000003ff427230 */ /* 0x100fe40000004100 */
[----:B------:R-:W-:Y:S01]  /*7060*/  HADD2.F32 R67, -RZ, R3.H1_H1 ;  /* 0x30000003ff437230 */ /* 0x000fe20000004100 */
[----:B------:R-:W-:Y:S01]  /*7070*/  F2FP.F16.E4M3.UNPACK_B R3, R86 ;  /* 0x00000056ff03723e */ /* 0x000fe200020006ff */
[--C-:B------:R-:W-:Y:S02]  /*7080*/  HADD2.F32 R78, -RZ, R0.reuse.H0_H0 ;  /* 0x20000000ff4e7230 */ /* 0x100fe40000004100 */
[----:B------:R-:W-:Y:S02]  /*7090*/  HADD2.F32 R79, -RZ, R0.H1_H1 ;  /* 0x30000000ff4f7230 */ /* 0x000fe40000004100 */
[C---:B------:R-:W-:Y:S01]  /*70a0*/  FMUL R0, R47.reuse, R4 ;  /* 0x000000042f007220 */ /* 0x040fe20000400000 */
[--C-:B------:R-:W-:Y:S02]  /*70b0*/  HADD2.F32 R76, -RZ, R2.reuse.H0_H0 ;  /* 0x20000002ff4c7230 */ /* 0x100fe40000004100 */
[----:B------:R-:W-:Y:S01]  /*70c0*/  FMUL R4, R47, R8 ;  /* 0x000000082f047220 */ /* 0x000fe20000400000 */
[----:B------:R-:W-:Y:S02]  /*70d0*/  HADD2.F32 R77, -RZ, R2.H1_H1 ;  /* 0x30000002ff4d7230 */ /* 0x000fe40000004100 */
[----:B------:R-:W-:Y:S01]  /*70e0*/  FFMA R0, R49, R50, R0 ;  /* 0x0000003231007223 */ /* 0x000fe20000000000 */
[--C-:B------:R-:W-:Y:S02]  /*70f0*/  HADD2.F32 R74, -RZ, R3.reuse.H0_H0 ;  /* 0x20000003ff4a7230 */ /* 0x100fe40000004100 */
[C---:B------:R-:W-:Y:S01]  /*7100*/  FMUL R2, R47.reuse, R5 ;  /* 0x000000052f027220 */ /* 0x040fe20000400000 */
[----:B------:R-:W-:Y:S02]  /*7110*/  HADD2.F32 R75, -RZ, R3.H1_H1 ;  /* 0x30000003ff4b7230 */ /* 0x000fe40000004100 */
[C---:B------:R-:W-:Y:S01]  /*7120*/  FMUL R5, R47.reuse, R9 ;  /* 0x000000092f057220 */ /* 0x040fe20000400000 */
[----:B------:R-:W-:Y:S01]  /*7130*/  FMUL R8, R47, R12 ;  /* 0x0000000c2f087220 */ /* 0x000fe20000400000 */
[----:B------:R-:W-:Y:S01]  /*7140*/  FFMA R2, R49, R51, R2 ;  /* 0x0000003331027223 */ /* 0x000fe20000000002 */
[C---:B------:R-:W-:Y:S01]  /*7150*/  FMUL R9, R47.reuse, R13 ;  /* 0x0000000d2f097220 */ /* 0x040fe20000400000 */
[C---:B------:R-:W-:Y:S01]  /*7160*/  FMUL R12, R47.reuse, R21 ;  /* 0x000000152f0c7220 */ /* 0x040fe20000400000 */
[C---:B------:R-:W-:Y:S01]  /*7170*/  FMUL R21, R47.reuse, R30 ;  /* 0x0000001e2f157220 */ /* 0x040fe20000400000 */
[C---:B------:R-:W-:Y:S01]  /*7180*/  FMUL R13, R47.reuse, R22 ;  /* 0x000000162f0d7220 */ /* 0x040fe20000400000 */
[C---:B------:R-:W-:Y:S01]  /*7190*/  FMUL R22, R47.reuse, R31 ;  /* 0x0000001f2f167220 */ /* 0x040fe20000400000 */
        /* <DEDUP_REMOVED lines=8> */
[C---:B------:R-:W-:Y:S01]  /*7220*/  FFMA R6, R49.reuse, R56, R6 ;  /* 0x0000003831067223 */ /* 0x040fe20000000006 */
[C---:B------:R-:W-:Y:S01]  /*7230*/  FFMA R11, R49.reuse, R57, R11 ;  /* 0x00000039310b7223 */ /* 0x040fe2000000000b */
[C---:B------:R-:W-:Y:S01]  /*7240*/  FFMA R8, R49.reuse, R58, R8 ;  /* 0x0000003a31087223 */ /* 0x040fe20000000008 */
[----:B------:R-:W-:Y:S01]  /*7250*/  FFMA R9, R49, R59, R9 ;  /* 0x0000003b31097223 */ /* 0x000fe20000000009 */
[----:B------:R-:W-:Y:S01]  /*7260*/  F2FP.SATFINITE.E4M3.F32.PACK_AB_MERGE_C R52, R7, R3, RZ ;  /* 0x000000030734723e */ /* 0x000fe200048070ff */
[----:B------:R-:W-:Y:S01]  /*7270*/  FFMA R10, R49, R60, R10 ;  /* 0x0000003c310a7223 */ /* 0x000fe2000000000a */
[----:B------:R-:W-:Y:S01]  /*7280*/  F2FP.SATFINITE.E4M3.F32.PACK_AB_MERGE_C R53, R11, R6, RZ ;  /* 0x000000060b35723e */ /* 0x000fe200048070ff */
[----:B------:R-:W-:Y:S01]  /*7290*/  FFMA R15, R49, R61, R15 ;  /* 0x0000003d310f7223 */ /* 0x000fe2000000000f */
[C---:B------:R-:W-:Y:S01]  /*72a0*/  FMUL R3, R47.reuse, R16 ;  /* 0x000000102f037220 */ /* 0x040fe20000400000 */
[C---:B------:R-:W-:Y:S01]  /*72b0*/  FMUL R6, R47.reuse, R17 ;  /* 0x000000112f067220 */ /* 0x040fe20000400000 */
[----:B------:R-:W-:Y:S01]  /*72c0*/  F2FP.F16.E4M3.UNPACK_B R51, R87.H1 ;  /* 0x00000057ff33723e */ /* 0x000fe200030006ff */
[----:B------:R-:W-:Y:S01]  /*72d0*/  FMUL R11, R47, R20 ;  /* 0x000000142f0b7220 */ /* 0x000fe20000400000 */
[----:B------:R-:W-:Y:S01]  /*72e0*/  F2FP.SATFINITE.E4M3.F32.PACK_AB_MERGE_C R54, R15, R10, RZ ;  /* 0x0000000a0f36723e */ /* 0x000fe200048070ff */
[C---:B------:R-:W-:Y:S01]  /*72f0*/  FFMA R3, R49.reuse, R62, R3 ;  /* 0x0000003e31037223 */ /* 0x040fe20000000003 */
[----:B------:R-:W-:Y:S01]  /*7300*/  FFMA R6, R49, R63, R6 ;  /* 0x0000003f31067223 */ /* 0x000fe20000000006 */
[----:B------:R-:W-:Y:S01]  /*7310*/  FMUL R20, R47, R29 ;  /* 0x0000001d2f147220 */ /* 0x000fe20000400000 */
[----:B------:R-:W-:Y:S01]  /*7320*/  F2FP.SATFINITE.E4M3.F32.PACK_AB_MERGE_C R29, R5, R4, R53 ;  /* 0x00000004051d723e */ /* 0x000fe20004807035 */
[----:B------:R-:W-:Y:S01]  /*7330*/  FMUL R10, R47, R19 ;  /* 0x000000132f0a7220 */ /* 0x000fe20000400000 */
[----:B------:R-:W-:Y:S01]  /*7340*/  F2FP.SATFINITE.E4M3.F32.PACK_AB_MERGE_C R30, R9, R8, R54 ;  /* 0x00000008091e723e */ /* 0x000fe20004807036 */
        /* <DEDUP_REMOVED lines=10> */
[----:B------:R-:W-:Y:S01]  /*73f0*/  FFMA R14, R49, R69, R14 ;  /* 0x00000045310e7223 */ /* 0x000fe2000000000e */
[----:B------:R-:W-:Y:S01]  /*7400*/  FMUL R18, R47, R27 ;  /* 0x0000001b2f127220 */ /* 0x000fe20000400000 */
[C---:B------:R-:W-:Y:S01]  /*7410*/  FFMA R15, R49.reuse, R70, R15 ;  /* 0x00000046310f7223 */ /* 0x040fe2000000000f */
[C---:B------:R-:W-:Y:S01]  /*7420*/  FFMA R16, R49.reuse, R71, R16 ;  /* 0x0000004731107223 */ /* 0x040fe20000000010 */
[C---:B------:R-:W-:Y:S01]  /*7430*/  FFMA R17, R49.reuse, R72, R17 ;  /* 0x0000004831117223 */ /* 0x040fe20000000011 */
[C---:B------:R-:W-:Y:S01]  /*7440*/  FFMA R18, R49.reuse, R73, R18 ;  /* 0x0000004931127223 */ /* 0x040fe20000000012 */
[----:B------:R-:W-:Y:S01]  /*7450*/  FFMA R19, R49, R74, R19 ;  /* 0x0000004a31137223 */ /* 0x000fe20000000013 */
[----:B------:R-:W-:Y:S01]  /*7460*/  FMUL R23, R47, R32 ;  /* 0x000000202f177220 */ /* 0x000fe20000400000 */
[----:B------:R-:W-:Y:S01]  /*7470*/  FFMA R20, R49, R75, R20 ;  /* 0x0000004b31147223 */ /* 0x000fe20000000014 */
[----:B------:R-:W-:Y:S01]  /*7480*/  FMUL R24, R47, R33 ;  /* 0x000000212f187220 */ /* 0x000fe20000400000 */
[--C-:B------:R-:W-:Y:S02]  /*7490*/  HADD2.F32 R50, -RZ, R51.reuse.H0_H0 ;  /* 0x20000033ff327230 */ /* 0x100fe40000004100 */
[----:B------:R-:W-:Y:S01]  /*74a0*/  FFMA R21, R49, R76, R21 ;  /* 0x0000004c31157223 */ /* 0x000fe20000000015 */
[----:B------:R-:W-:Y:S02]  /*74b0*/  HADD2.F32 R51, -RZ, R51.H1_H1 ;  /* 0x30000033ff337230 */ /* 0x000fe40000004100 */
[----:B------:R-:W-:Y:S01]  /*74c0*/  FMUL R25, R47, R34 ;  /* 0x000000222f197220 */ /* 0x000fe20000400000 */
[----:B------:R-:W-:Y:S01]  /*74d0*/  FFMA R22, R49, R77, R22 ;  /* 0x0000004d31167223 */ /* 0x000fe20000000016 */
[----:B------:R-:W-:Y:S01]  /*74e0*/  FMUL R26, R47, R35 ;  /* 0x000000232f1a7220 */ /* 0x000fe20000400000 */
[----:B------:R-:W-:Y:S01]  /*74f0*/  F2FP.SATFINITE.E4M3.F32.PACK_AB_MERGE_C R7, R10, R7, RZ ;  /* 0x000000070a07723e */ /* 0x000fe200048070ff */
[C---:B------:R-:W-:Y:S01]  /*7500*/  FFMA R23, R49.reuse, R78, R23 ;  /* 0x0000004e31177223 */ /* 0x040fe20000000017 */
[C---:B------:R-:W-:Y:S01]  /*7510*/  FFMA R24, R49.reuse, R79, R24 ;  /* 0x0000004f31187223 */ /* 0x040fe20000000018 */
[C---:B------:R-:W-:Y:S01]  /*7520*/  FFMA R25, R49.reuse, R50, R25 ;  /* 0x0000003231197223 */ /* 0x040fe20000000019 */
[----:B------:R-:W-:Y:S01]  /*7530*/  FFMA R26, R49, R51, R26 ;  /* 0x00000033311a7223 */ /* 0x000fe2000000001a */
[----:B------:R-:W-:Y:S02]  /*7540*/  F2FP.SATFINITE.E4M3.F32.PACK_AB_MERGE_C R28, R2, R0, R52 ;  /* 0x00000000021c723e */ /* 0x000fe40004807034 */
[----:B------:R-:W-:Y:S02]  /*7550*/  F2FP.SATFINITE.E4M3.F32.PACK_AB_MERGE_C R31, R6, R3, R7 ;  /* 0x00000003061f723e */ /* 0x000fe40004807007 */
[----:B------:R-:W-:Y:S02]  /*7560*/  F2FP.SATFINITE.E4M3.F32.PACK_AB_MERGE_C R13, R14, R13, RZ ;  /* 0x0000000d0e0d723e */ /* 0x000fe400048070ff */
[----:B------:R-:W-:Y:S01]  /*7570*/  F2FP.SATFINITE.E4M3.F32.PACK_AB_MERGE_C R17, R18, R17, RZ ;  /* 0x000000111211723e */ /* 0x000fe200048070ff */
[----:B------:R1:W-:Y:S01]  /*7580*/  STS.128 [R100+UR49+0x5200], R28 ;  /* 0x0052001c64007988 */ /* 0x0003e20008000c31 */
[----:B------:R-:W-:Y:S02]  /*7590*/  F2FP.SATFINITE.E4M3.F32.PACK_AB_MERGE_C R14, R22, R21, RZ ;  /* 0x00000015160e723e */ /* 0x000fe400048070ff */
[----:B------:R-:W-:Y:S02]  /*75a0*/  F2FP.SATFINITE.E4M3.F32.PACK_AB_MERGE_C R25, R26, R25, RZ ;  /* 0x000000191a19723e */ /* 0x000fe400048070ff */
[----:B------:R-:W-:Y:S02]  /*75b0*/  F2FP.SATFINITE.E4M3.F32.PACK_AB_MERGE_C R12, R12, R11, R13 ;  /* 0x0000000b0c0c723e */ /* 0x000fe4000480700d */
[----:B------:R-:W-:Y:S02]  /*75c0*/  F2FP.SATFINITE.E4M3.F32.PACK_AB_MERGE_C R13, R16, R15, R17 ;  /* 0x0000000f100d723e */ /* 0x000fe40004807011 */
        /* <DEDUP_REMOVED lines=13> */
[----:B------:R-:W-:Y:S02]  /*76a0*/  UIADD3 UR8, UP0, UPT, UR52, 0x680, URZ ;  /* 0x0000068034087890 */ /* 0x000fe4000ff1e0ff */
[----:B------:R-:W-:Y:S02]  /*76b0*/  UIADD3 UR5, UPT, UPT, UR41, 0x40, URZ ;  /* 0x0000004029057890 */ /* 0x000fe4000fffe0ff */
[----:B------:R-:W-:Y:S02]  /*76c0*/  UIADD3 UR4, UPT, UPT, UR49, 0x5200, URZ ;  /* 0x0000520031047890 */ /* 0x000fe4000fffe0ff */
[----:B------:R-:W-:Y:S01]  /*76d0*/  UIADD3.X UR9, UPT, UPT, URZ, UR53, URZ, UP0, !UPT ;  /* 0x00000035ff097290 */ /* 0x000fe200087fe4ff */
[----:B------:R-:W-:Y:S01]  /*76e0*/  UMOV UR6, UR42 ;  /* 0x0000002a00067c82 */ /* 0x000fe20008000000 */
[----:B------:R-:W-:Y:S07]  /*76f0*/  UMOV UR7, UR36 ;  /* 0x0000002400077c82 */ /* 0x000fee0008000000 */
[----:B------:R2:W-:Y:S01]  /*7700*/  UTMASTG.3D [UR4], [UR8] ;  /* 0x00000004080073b5 */ /* 0x0005e20008010000 */
[----:B------:R0:W-:Y:S01]  /*7710*/  UTMACMDFLUSH ;  /* 0x00000000000079b7 */ /* 0x0001e20000000000 */
[----:B--2---:R-:W-:Y:S04]  /*7720*/  DEPBAR.LE SB0, 0x1 ;  /* 0x000080400000791a */ /* 0x004fe80000000000 */
.L_x_114:
[----:B------:R-:W-:Y:S05]  /*7730*/  BSYNC.RECONVERGENT B0 ;  /* 0x0000000000007941 */ /* 0x000fea0003800200 */
.L_x_113:
        /* <DEDUP_REMOVED lines=15> */
.L_x_118:
[----:B------:R-:W-:Y:S05]  /*7830*/  BSYNC B0 ;  /* 0x0000000000007941 */ /* 0x000fea0003800000 */
.L_x_117:
[----:B------:R-:W-:Y:S01]  /*7840*/  ISETP.NE.AND P0, PT, R116, RZ, PT ;  /* 0x000000ff7400720c */ /* 0x000fe20003f05270 */
[----:B------:R-:W-:Y:S11]  /*7850*/  VIADD R105, R105, 0x1 ;  /* 0x0000000169697836 */ /* 0x000ff60000000000 */
[----:B------:R-:W-:Y:S01]  /*7860*/  @!UPT UIADD3 URZ, UPT, UPT, URZ, URZ, URZ ;  /* 0x000000fffffff290 */ /* 0x000fe2000fffe0ff */
[----:B------:R3:W4:Y:S04]  /*7870*/  @P0 LDS.128 R84, [R2+0x210] ;  /* 0x0002100002540984 */ /* 0x0007280000000c00 */
[----:B------:R1:W1:Y:S01]  /*7880*/  @P0 LDS.128 R80, [R3+UR49+0x200] ;  /* 0x0002003103500984 */ /* 0x0002620008000c00 */
        /* <DEDUP_REMOVED lines=14> */
.L_x_116:
[----:B------:R-:W-:Y:S05]  /*7970*/  BSYNC B1 ;  /* 0x0000000000017941 */ /* 0x000fea0003800000 */
.L_x_115:
[----:B------:R-:W-:Y:S05]  /*7980*/  VIADD R0, R48, 0x80 ;  /* 0x0000008030007836 */ /* 0x000fea0000000000 */
[----:B------:R-:W-:Y:S04]  /*7990*/  SHF.R.U32.HI R0, RZ, 0x15, R0 ;  /* 0x00000015ff007819 */ /* 0x000fe80000011600 */
[----:B------:R-:W-:Y:S11]  /*79a0*/  LOP3.LUT P0, RZ, R0, 0x3, R101, 0x48, !PT ;  /* 0x0000000300ff7812 */ /* 0x000ff60007804865 */
[----:B------:R-:W-:Y:S02]  /*79b0*/  @!UPT UIADD3 URZ, UPT, UPT, URZ, URZ, URZ ;  /* 0x000000fffffff290 */ /* 0x000fe4000fffe0ff */
[----:B------:R-:W-:Y:S05]  /*79c0*/  @!P0 BRA `(.L_x_120) ;  /* 0x0000000000408947 */ /* 0x000fea0003800000 */
[----:B------:R-:W2:Y:S01]  /*79d0*/  LDCU.64 UR8, c[0x4][0x78] ;  /* 0x01000f00ff0877ac */ /* 0x000ea20008000a00 */
[----:B------:R-:W-:Y:S01]  /*79e0*/  MOV R3, 0x0 ;  /* 0x0000000000037802 */ /* 0x000fe20000000f00 */
[----:B-1----:R-:W-:Y:S02]  /*79f0*/  HFMA2 R12, -RZ, RZ, 0, 5.9604644775390625e-08 ;  /* 0x00000001ff0c7431 */ /* 0x002fe400000001ff */
[----:B------:R-:W-:Y:S02]  /*7a00*/  IMAD.MOV.U32 R8, RZ, RZ, 0x192 ;  /* 0x00000192ff087424 */ /* 0x000fe400078e00ff */
[----:B------:R-:W-:Y:S01]  /*7a10*/  IMAD.MOV.U32 R13, RZ, RZ, RZ ;  /* 0x000000ffff0d7224 */ /* 0x000fe200078e00ff */
[----:B------:R-:W1:Y:S01]  /*7a20*/  LDCU.64 UR6, c[0x4][0x80] ;  /* 0x01001000ff0677ac */ /* 0x000e620008000a00 */
[----:B------:R-:W3:Y:S01]  /*7a30*/  LDC.64 R2, c[0x4][R3] ;  /* 0x0100000003027b82 */ /* 0x000ee20000000a00 */
[----:B------:R-:W4:Y:S01]  /*7a40*/  LDCU.64 UR4, c[0x4][0x18] ;  /* 0x01000300ff0477ac */ /* 0x000f220008000a00 */
[----:B--2---:R-:W-:Y:S01]  /*7a50*/  MOV R5, UR9 ;  /* 0x0000000900057c02 */ /* 0x004fe20008000f00 */
[----:B------:R-:W-:Y:S01]  /*7a60*/  IMAD.U32 R4, RZ, RZ, UR8 ;  /* 0x00000008ff047e24 */ /* 0x000fe2000f8e00ff */
[----:B-1----:R-:W-:Y:S01]  /*7a70*/  MOV R7, UR7 ;  /* 0x0000000700077c02 */ /* 0x002fe20008000f00 */
[----:B------:R-:W-:Y:S01]  /*7a80*/  IMAD.U32 R6, RZ, RZ, UR6 ;  /* 0x00000006ff067e24 */ /* 0x000fe2000f8e00ff */
[----:B----4-:R-:W-:Y:S01]  /*7a90*/  MOV R11, UR5 ;  /* 0x00000005000b7c02 */ /* 0x010fe20008000f00 */
[----:B------:R-:W-:Y:S02]  /*7aa0*/  IMAD.U32 R10, RZ, RZ, UR4 ;  /* 0x00000004ff0a7e24 */ /* 0x000fe4000f8e00ff */
[----:B------:R-:W-:Y:S07]  /*7ab0*/  LEPC R20, `(.L_x_120) ;  /* 0x000000001014794e */ /* 0x000fee0000000000 */
[----:B---3--:R-:W-:Y:S05]  /*7ac0*/  CALL.ABS.NOINC R2 ;  /* 0x0000000002007343 */ /* 0x008fea0003c00000 */
.L_x_120:
        /* <DEDUP_REMOVED lines=148> */
[----:B------:R-:W-:Y:S02]  /*8410*/  UIADD3 UR8, UP0, UPT, UR52, 0x680, URZ ;  /* 0x0000068034087890 */ /* 0x000fe4000ff1e0ff */
[----:B------:R-:W-:Y:S02]  /*8420*/  UIADD3 UR5, UPT, UPT, UR41, 0x80, URZ ;  /* 0x0000008029057890 */ /* 0x000fe4000fffe0ff */
[----:B------:R-:W-:Y:S01]  /*8430*/  MOV R109, UR10 ;  /* 0x0000000a006d7c02 */ /* 0x000fe20008000f00 */
[----:B------:R-:W-:Y:S01]  /*8440*/  UIADD3.X UR9, UPT, UPT, URZ, UR53, URZ, UP0, !UPT ;  /* 0x00000035ff097290 */ /* 0x000fe200087fe4ff */
[----:B------:R-:W-:Y:S02]  /*8450*/  UMOV UR6, UR42 ;  /* 0x0000002a00067c82 */ /* 0x000fe40008000000 */
[----:B------:R-:W-:Y:S01]  /*8460*/  R2UR UR4, R109 ;  /* 0x000000006d0472ca */ /* 0x000fe200000e0000 */
[----:B------:R-:W-:Y:S11]  /*8470*/  UMOV UR7, UR36 ;  /* 0x0000002400077c82 */ /* 0x000ff60008000000 */
[----:B------:R-:W-:Y:S01]  /*8480*/  @!UPT UIADD3 URZ, UPT, UPT, URZ, URZ, URZ ;  /* 0x000000fffffff290 */ /* 0x000fe2000fffe0ff */
[----:B------:R2:W-:Y:S01]  /*8490*/  UTMASTG.3D [UR4], [UR8] ;  /* 0x00000004080073b5 */ /* 0x0005e20008010000 */
[----:B------:R0:W-:Y:S01]  /*84a0*/  UTMACMDFLUSH ;  /* 0x00000000000079b7 */ /* 0x0001e20000000000 */
[----:B--2---:R-:W-:Y:S04]  /*84b0*/  DEPBAR.LE SB0, 0x1 ;  /* 0x000080400000791a */ /* 0x004fe80000000000 */
.L_x_122:
[----:B------:R-:W-:Y:S05]  /*84c0*/  BSYNC.RECONVERGENT B0 ;  /* 0x0000000000007941 */ /* 0x000fea0003800200 */
.L_x_121:
        /* <DEDUP_REMOVED lines=15> */
.L_x_126:
[----:B------:R-:W-:Y:S05]  /*85c0*/  BSYNC B0 ;  /* 0x0000000000007941 */ /* 0x000fea0003800000 */
.L_x_125:
        /* <DEDUP_REMOVED lines=19> */
.L_x_124:
[----:B------:R-:W-:Y:S05]  /*8700*/  BSYNC B1 ;  /* 0x0000000000017941 */ /* 0x000fea0003800000 */
.L_x_123:
        /* <DEDUP_REMOVED lines=21> */
.L_x_128:
[----:B------:R-:W-:Y:S01]  /*8860*/  ISETP.NE.AND P0, PT, R110, RZ, PT ;  /* 0x000000ff6e00720c */ /* 0x000fe20003f05270 */
[----:B------:R-:W-:Y:S05]  /*8870*/  WARPSYNC.ALL ;  /* 0x0000000000007948 */ /* 0x000fea0003800000 */
[----:B------:R-:W-:Y:S01]  /*8880*/  R2UR UR4, R48 ;  /* 0x00000000300472ca */ /* 0x000fe200000e0000 */
[----:B------:R-:W-:Y:S01]  /*8890*/  BSSY.RECONVERGENT B0, `(.L_x_129) ;  /* 0x000009c000007945 */ /* 0x000fe20003800200 */
[-C--:B------:R-:W-:Y:S02]  /*88a0*/  F2FP.F16.E4M3.UNPACK_B R2, R80.reuse ;  /* 0x00000050ff02723e */ /* 0x080fe400020006ff */
[----:B------:R-:W-:Y:S02]  /*88b0*/  F2FP.F16.E4M3.UNPACK_B R80, R80.H1 ;  /* 0x00000050ff50723e */ /* 0x000fe400030006ff */
[-C--:B------:R-:W-:Y:S01]  /*88c0*/  F2FP.F16.E4M3.UNPACK_B R51, R81.reuse ;  /* 0x00000051ff33723e */ /* 0x080fe200020006ff */
[--C-:B------:R-:W-:Y:S01]  /*88d0*/  HADD2.F32 R0, -RZ, R2.reuse.H0_H0 ;  /* 0x20000002ff007230 */ /* 0x100fe20000004100 */
[----:B------:R-:W-:Y:S01]  /*88e0*/  F2FP.F16.E4M3.UNPACK_B R81, R81.H1 ;  /* 0x00000051ff51723e */ /* 0x000fe200030006ff */
[----:B------:R-:W-:Y:S01]  /*88f0*/  HADD2.F32 R2, -RZ, R2.H1_H1 ;  /* 0x30000002ff027230 */ /* 0x000fe20000004100 */
[-C--:B------:R-:W-:Y:S01]  /*8900*/  F2FP.F16.E4M3.UNPACK_B R55, R82.reuse ;  /* 0x00000052ff37723e */ /* 0x080fe200020006ff */
[--C-:B------:R-:W-:Y:S01]  /*8910*/  HADD2.F32 R3, -RZ, R80.reuse.H0_H0 ;  /* 0x20000050ff037230 */ /* 0x100fe20000004100 */
[----:B------:R-:W-:Y:S01]  /*8920*/  F2FP.F16.E4M3.UNPACK_B R82, R82.H1 ;  /* 0x00000052ff52723e */ /* 0x000fe200030006ff */
[----:B-1----:R-:W-:Y:S01]  /*8930*/  LDTM.16dp32bit_t0_t15.x32 R4, tmem[UR4+0xc0] ;  /* 0x0000c004000479ee */ /* 0x002fe20008a80000 */
[----:B------:R-:W1:Y:S01]  /*8940*/  LDTM.16dp32bit_t16_t31.x32 R4, tmem[UR4+0xe0] ;  /* 0x0000e004000479ee */ /* 0x000e620008aa0000 */
[----:B------:R-:W-:Y:S01]  /*8950*/  NOP ;  /* 0x0000000000007918 */ /* 0x000fe20000000000 */
[--C-:B------:R-:W-:Y:S01]  /*8960*/  HADD2.F32 R50, -RZ, R51.reuse.H0_H0 ;  /* 0x20000033ff327230 */ /* 0x100fe20000004100 */
[----:B------:R-:W-:Y:S01]  /*8970*/  R2UR UR5, R113 ;  /* 0x00000000710572ca */ /* 0x000fe200000e0000 */
[----:B------:R-:W-:Y:S01]  /*8980*/  HADD2.F32 R51, -RZ, R51.H1_H1 ;  /* 0x30000033ff337230 */ /* 0x000fe20000004100 */
[----:B------:R-:W-:Y:S01]  /*8990*/  F2FP.F16.E4M3.UNPACK_B R59, R83 ;  /* 0x00000053ff3b723e */ /* 0x000fe200020006ff */
[--C-:B------:R-:W-:Y:S01]  /*89a0*/  HADD2.F32 R54, -RZ, R55.reuse.H0_H0 ;  /* 0x20000037ff367230 */ /* 0x100fe20000004100 */
[----:B------:R-:W-:Y:S01]  /*89b0*/  F2FP.F16.E4M3.UNPACK_B R63, R84 ;  /* 0x00000054ff3f723e */ /* 0x000fe200020006ff */
[----:B------:R-:W-:Y:S01]  /*89c0*/  HADD2.F32 R55, -RZ, R55.H1_H1 ;  /* 0x30000037ff377230 */ /* 0x000fe20000004100 */
[----:B------:R-:W-:Y:S01]  /*89d0*/  F2FP.F16.E4M3.UNPACK_B R67, R85 ;  /* 0x00000055ff43723e */ /* 0x000fe200020006ff */
[--C-:B------:R-:W-:Y:S01]  /*89e0*/  HADD2.F32 R58, -RZ, R59.reuse.H0_H0 ;  /* 0x2000003bff3a7230 */ /* 0x100fe20000004100 */
[----:B------:R-:W-:Y:S01]  /*89f0*/  F2FP.F16.E4M3.UNPACK_B R71, R86 ;  /* 0x00000056ff47723e */ /* 0x000fe200020006ff */
[----:B------:R-:W-:Y:S01]  /*8a00*/  HADD2.F32 R59, -RZ, R59.H1_H1 ;  /* 0x3000003bff3b7230 */ /* 0x000fe20000004100 */
[----:B------:R-:W-:Y:S01]  /*8a10*/  F2FP.F16.E4M3.UNPACK_B R74, R87 ;  /* 0x00000057ff4a723e */ /* 0x000fe200020006ff */
[--C-:B------:R-:W-:Y:S01]  /*8a20*/  HADD2.F32 R62, -RZ, R63.reuse.H0_H0 ;  /* 0x2000003fff3e7230 */ /* 0x100fe20000004100 */
[----:B------:R-:W-:Y:S01]  /*8a30*/  F2FP.F16.E4M3.UNPACK_B R83, R83.H1 ;  /* 0x00000053ff53723e */ /* 0x000fe200030006ff */
[----:B------:R-:W-:Y:S01]  /*8a40*/  UIADD3 UR5, UPT, UPT, UR5, 0x130, URZ ;  /* 0x0000013005057890 */ /* 0x000fe2000fffe0ff */
[----:B------:R-:W-:Y:S01]  /*8a50*/  HADD2.F32 R63, -RZ, R63.H1_H1 ;  /* 0x3000003fff3f7230 */ /* 0x000fe20000004100 */
[----:B------:R-:W-:Y:S01]  /*8a60*/  F2FP.F16.E4M3.UNPACK_B R84, R84.H1 ;  /* 0x00000054ff54723e */ /* 0x000fe200030006ff */
[--C-:B------:R-:W-:Y:S01]  /*8a70*/  HADD2.F32 R66, -RZ, R67.reuse.H0_H0 ;  /* 0x20000043ff427230 */ /* 0x100fe20000004100 */
[----:B------:R-:W-:Y:S01]  /*8a80*/  UPRMT UR5, UR37, 0x654, UR5 ;  /* 0x0000065425057896 */ /* 0x000fe20008000005 */
[----:B------:R-:W-:Y:S01]  /*8a90*/  HADD2.F32 R67, -RZ, R67.H1_H1 ;  /* 0x30000043ff437230 */ /* 0x000fe20000004100 */
[----:B------:R-:W-:Y:S01]  /*8aa0*/  F2FP.F16.E4M3.UNPACK_B R85, R85.H1 ;  /* 0x00000055ff55723e */ /* 0x000fe200030006ff */
[--C-:B------:R-:W-:Y:S02]  /*8ab0*/  HADD2.F32 R70, -RZ, R71.reuse.H0_H0 ;  /* 0x20000047ff467230 */ /* 0x100fe40000004100 */
[C---:B-1----:R-:W-:Y:S01]  /*8ac0*/  FMUL R4, R47.reuse, R4 ;  /* 0x000000042f047220 */ /* 0x042fe20000400000 */
[C---:B------:R-:W-:Y:S01]  /*8ad0*/  FMUL R5, R47.reuse, R5 ;  /* 0x000000052f057220 */ /* 0x040fe20000400000 */
[C---:B------:R-:W-:Y:S01]  /*8ae0*/  FMUL R8, R47.reuse, R8 ;  /* 0x000000082f087220 */ /* 0x040fe20000400000 */
[----:B------:R-:W-:Y:S01]  /*8af0*/  FMUL R9, R47, R9 ;  /* 0x000000092f097220 */ /* 0x000fe20000400000 */
[C---:B------:R-:W-:Y:S01]  /*8b00*/  FFMA R4, R49.reuse, R0, R4 ;  /* 0x0000000031047223 */ /* 0x040fe20000000004 */
[----:B------:R-:W-:Y:S01]  /*8b10*/  SYNCS.ARRIVE.TRANS64.RED.A1T0 RZ, [UR5], RZ ;  /* 0x000000ffffff79a7 */ /* 0x000fe20008100405 */
        /* <DEDUP_REMOVED lines=8> */
[----:B------:R-:W-:Y:S02]  /*8ba0*/  HADD2.F32 R71, -RZ, R71.H1_H1 ;  /* 0x30000047ff477230 */ /* 0x000fe40000004100 */
[C---:B------:R-:W-:Y:S01]  /*8bb0*/  FMUL R25, R47.reuse, R30 ;  /* 0x0000001e2f197220 */ /* 0x040fe20000400000 */
[C---:B------:R-:W-:Y:S01]  /*8bc0*/  FMUL R30, R47.reuse, R35 ;  /* 0x000000232f1e7220 */ /* 0x040fe20000400000 */
[----:B------:R-:W-:Y:S02]  /*8bd0*/  HADD2.F32 R48, -RZ, R80.H1_H1 ;  /* 0x30000050ff307230 */ /* 0x000fe40000004100 */
[C---:B------:R-:W-:Y:S01]  /*8be0*/  FMUL R6, R47.reuse, R6 ;  /* 0x000000062f067220 */ /* 0x040fe20000400000 */
[C---:B------:R-:W-:Y:S01]  /*8bf0*/  FMUL R7, R47.reuse, R7 ;  /* 0x000000072f077220 */ /* 0x040fe20000400000 */
[--C-:B------:R-:W-:Y:S02]  /*8c00*/  HADD2.F32 R52, -RZ, R81.reuse.H0_H0 ;  /* 0x20000051ff347230 */ /* 0x100fe40000004100 */
[----:B------:R-:W-:Y:S01]  /*8c10*/  FMUL R10, R47, R10 ;  /* 0x0000000a2f0a7220 */ /* 0x000fe20000400000 */
[C---:B------:R-:W-:Y:S01]  /*8c20*/  FFMA R6, R49.reuse, R3, R6 ;  /* 0x0000000331067223 */ /* 0x040fe20000000006 */
[----:B------:R-:W-:Y:S02]  /*8c30*/  HADD2.F32 R53, -RZ, R81.H1_H1 ;  /* 0x30000051ff357230 */ /* 0x000fe40000004100 */
[C---:B------:R-:W-:Y:S01]  /*8c40*/  FFMA R7, R49.reuse, R48, R7 ;  /* 0x0000003031077223 */ /* 0x040fe20000000007 */
[C---:B------:R-:W-:Y:S01]  /*8c50*/  FFMA R8, R49.reuse, R50, R8 ;  /* 0x0000003231087223 */ /* 0x040fe20000000008 */
[C---:B------:R-:W-:Y:S01]  /*8c60*/  FFMA R9, R49.reuse, R51, R9 ;  /* 0x0000003331097223 */ /* 0x040fe20000000009 */
[----:B------:R-:W-:Y:S01]  /*8c70*/  FFMA R10, R49, R52, R10 ;  /* 0x00000034310a7223 */ /* 0x000fe2000000000a */
[--C-:B------:R-:W-:Y:S01]  /*8c80*/  HADD2.F32 R48, -RZ, R74.reuse.H0_H0 ;  /* 0x2000004aff307230 */ /* 0x100fe20000004100 */
[----:B------:R-:W-:Y:S01]  /*8c90*/  F2FP.SATFINITE.E4M3.F32.PACK_AB_MERGE_C R77, R7, R6, RZ ;  /* 0x00000006074d723e */ /* 0x000fe200048070ff */
[C---:B------:R-:W-:Y:S01]  /*8ca0*/  FMUL R7, R47.reuse, R24 ;  /* 0x000000182f077220 */ /* 0x040fe20000400000 */
[C---:B------:R-:W-:Y:S01]  /*8cb0*/  FMUL R24, R47.reuse, R29 ;  /* 0x0000001d2f187220 */ /* 0x040fe20000400000 */
[C---:B------:R-:W-:Y:S01]  /*8cc0*/  FMUL R29, R47.reuse, R34 ;  /* 0x000000222f1d7220 */ /* 0x040fe20000400000 */
[----:B------:R-:W-:Y:S02]  /*8cd0*/  HADD2.F32 R74, -RZ, R74.H1_H1 ;  /* 0x3000004aff4a7230 */ /* 0x000fe40000004100 */
[C---:B------:R-:W-:Y:S01]  /*8ce0*/  FMUL R11, R47.reuse, R11 ;  /* 0x0000000b2f0b7220 */ /* 0x040fe20000400000 */
[--C-:B------:R-:W-:Y:S02]  /*8cf0*/  HADD2.F32 R56, -RZ, R82.reuse.H0_H0 ;  /* 0x20000052ff387230 */ /* 0x100fe40000004100 */
[----:B------:R-:W-:Y:S01]  /*8d00*/  FMUL R14, R47, R14 ;  /* 0x0000000e2f0e7220 */ /* 0x000fe20000400000 */
[----:B------:R-:W-:Y:S02]  /*8d10*/  HADD2.F32 R57, -RZ, R82.H1_H1 ;  /* 0x30000052ff397230 */ /* 0x000fe40000004100 */
[C---:B------:R-:W-:Y:S01]  /*8d20*/  FFMA R11, R49.reuse, R53, R11 ;  /* 0x00000035310b7223 */ /* 0x040fe2000000000b */
[----:B------:R-:W-:Y:S01]  /*8d30*/  F2FP.F16.E4M3.UNPACK_B R86, R86.H1 ;  /* 0x00000056ff56723e */ /* 0x000fe200030006ff */
[C---:B------:R-:W-:Y:S01]  /*8d40*/  FFMA R12, R49.reuse, R54, R12 ;  /* 0x00000036310c7223 */ /* 0x040fe2000000000c */
[C---:B------:R-:W-:Y:S01]  /*8d50*/  FFMA R13, R49.reuse, R55, R13 ;  /* 0x00000037310d7223 */ /* 0x040fe2000000000d */
[----:B------:R-:W-:Y:S01]  /*8d60*/  F2FP.F16.E4M3.UNPACK_B R87, R87.H1 ;  /* 0x00000057ff57723e */ /* 0x000fe200030006ff */
[----:B------:R-:W-:Y:S01]  /*8d70*/  FFMA R14, R49, R56, R14 ;  /* 0x00000038310e7223 */ /* 0x000fe2000000000e */
[----:B------:R-:W-:Y:S01]  /*8d80*/  F2FP.SATFINITE.E4M3.F32.PACK_AB_MERGE_C R10, R11, R10, RZ ;  /* 0x0000000a0b0a723e */ /* 0x000fe200048070ff */
[C---:B------:R-:W-:Y:S01]  /*8d90*/  FMUL R15, R47.reuse, R15 ;  /* 0x0000000f2f0f7220 */ /* 0x040fe20000400000 */
[--C-:B------:R-:W-:Y:S02]  /*8da0*/  HADD2.F32 R60, -RZ, R83.reuse.H0_H0 ;  /* 0x20000053ff3c7230 */ /* 0x100fe40000004100 */
[----:B------:R-:W-:Y:S01]  /*8db0*/  FMUL R18, R47, R18 ;  /* 0x000000122f127220 */ /* 0x000fe20000400000 */
[----:B------:R-:W-:Y:S02]  /*8dc0*/  HADD2.F32 R61, -RZ, R83.H1_H1 ;  /* 0x30000053ff3d7230 */ /* 0x000fe40000004100 */
[----:B------:R-:W-:Y:S01]  /*8dd0*/  FFMA R15, R49, R57, R15 ;  /* 0x00000039310f7223 */ /* 0x000fe2000000000f */
[----:B------:R-:W-:Y:S01]  /*8de0*/  IADD3 R45, PT, PT, R45, 0x1, RZ ;  /* 0x000000012d2d7810 */ /* 0x000fe20007ffe0ff */
[C---:B------:R-:W-:Y:S01]  /*8df0*/  FFMA R16, R49.reuse, R58, R16 ;  /* 0x0000003a31107223 */ /* 0x040fe20000000010 */
        /* <DEDUP_REMOVED lines=8> */
[C---:B------:R-:W-:Y:S01]  /*8e80*/  FFMA R0, R49.reuse, R62, R0 ;  /* 0x0000003e31007223 */ /* 0x040fe20000000000 */
[C---:B------:R-:W-:Y:S01]  /*8e90*/  FFMA R2, R49.reuse, R63, R2 ;  /* 0x0000003f31027223 */ /* 0x040fe20000000002 */
[--C-:B------:R-:W-:Y:S02]  /*8ea0*/  HADD2.F32 R68, -RZ, R85.reuse.H0_H0 ;  /* 0x20000055ff447230 */ /* 0x100fe40000004100 */
[----:B------:R-:W-:Y:S01]  /*8eb0*/  FFMA R3, R49, R64, R3 ;  /* 0x0000004031037223 */ /* 0x000fe20000000003 */
[----:B------:R-:W-:Y:S02]  /*8ec0*/  HADD2.F32 R69, -RZ, R85.H1_H1 ;  /* 0x30000055ff457230 */ /* 0x000fe40000004100 */
[C---:B------:R-:W-:Y:S01]  /*8ed0*/  FMUL R21, R47.reuse, R26 ;  /* 0x0000001a2f157220 */ /* 0x040fe20000400000 */
[----:B------:R-:W-:Y:S01]  /*8ee0*/  FMUL R22, R47, R27 ;  /* 0x0000001b2f167220 */ /* 0x000fe20000400000 */
[C---:B------:R-:W-:Y:S01]  /*8ef0*/  FFMA R6, R49.reuse, R65, R6 ;  /* 0x0000004131067223 */ /* 0x040fe20000000006 */
[----:B------:R-:W-:Y:S01]  /*8f00*/  FFMA R7, R49, R66, R7 ;  /* 0x0000004231077223 */ /* 0x000fe20000000007 */
[----:B------:R-:W-:Y:S01]  /*8f10*/  FMUL R23, R47, R28 ;  /* 0x0000001c2f177220 */ /* 0x000fe20000400000 */
[C---:B------:R-:W-:Y:S01]  /*8f20*/  FFMA R20, R49.reuse, R67, R20 ;  /* 0x0000004331147223 */ /* 0x040fe20000000014 */
[--C-:B------:R-:W-:Y:S02]  /*8f30*/  HADD2.F32 R72, -RZ, R86.reuse.H0_H0 ;  /* 0x20000056ff487230 */ /* 0x100fe40000004100 */
[C---:B------:R-:W-:Y:S01]  /*8f40*/  FFMA R21, R49.reuse, R68, R21 ;  /* 0x0000004431157223 */ /* 0x040fe20000000015 */
[----:B------:R-:W-:Y:S02]  /*8f50*/  HADD2.F32 R73, -RZ, R86.H1_H1 ;  /* 0x30000056ff497230 */ /* 0x000fe40000004100 */
[----:B------:R-:W-:Y:S01]  /*8f60*/  FFMA R22, R49, R69, R22 ;  /* 0x0000004531167223 */ /* 0x000fe20000000016 */
[C---:B------:R-:W-:Y:S01]  /*8f70*/  FMUL R26, R47.reuse, R31 ;  /* 0x0000001f2f1a7220 */ /* 0x040fe20000400000 */
[----:B------:R-:W-:Y:S01]  /*8f80*/  FMUL R27, R47, R32 ;  /* 0x000000202f1b7220 */ /* 0x000fe20000400000 */
[----:B------:R-:W-:Y:S01]  /*8f90*/  FFMA R23, R49, R70, R23 ;  /* 0x0000004631177223 */ /* 0x000fe20000000017 */
[----:B------:R-:W-:Y:S01]  /*8fa0*/  FMUL R28, R47, R33 ;  /* 0x000000212f1c7220 */ /* 0x000fe20000400000 */
[C---:B------:R-:W-:Y:S01]  /*8fb0*/  FFMA R24, R49.reuse, R71, R24 ;  /* 0x0000004731187223 */ /* 0x040fe20000000018 */
[--C-:B------:R-:W-:Y:S02]  /*8fc0*/  HADD2.F32 R75, -RZ, R87.reuse.H0_H0 ;  /* 0x20000057ff4b7230 */ /* 0x100fe40000004100 */
[C---:B------:R-:W-:Y:S01]  /*8fd0*/  FFMA R25, R49.reuse, R72, R25 ;  /* 0x0000004831197223 */ /* 0x040fe20000000019 */
[----:B------:R-:W-:Y:S02]  /*8fe0*/  HADD2.F32 R76, -RZ, R87.H1_H1 ;  /* 0x30000057ff4c7230 */ /* 0x000fe40000004100 */
[----:B------:R-:W-:Y:S01]  /*8ff0*/  FFMA R26, R49, R73, R26 ;  /* 0x00000049311a7223 */ /* 0x000fe2000000001a */
[----:B------:R-:W-:Y:S01]  /*9000*/  F2FP.SATFINITE.E4M3.F32.PACK_AB_MERGE_C R14, R15, R14, RZ ;  /* 0x0000000e0f0e723e */ /* 0x000fe200048070ff */
[----:B------:R-:W-:Y:S01]  /*9010*/  FFMA R27, R49, R48, R27 ;  /* 0x00000030311b7223 */ /* 0x000fe2000000001b */
[----:B------:R-:W-:Y:S01]  /*9020*/  F2FP.SATFINITE.E4M3.F32.PACK_AB_MERGE_C R18, R19, R18, RZ ;  /* 0x000000121312723e */ /* 0x000fe200048070ff */
[C---:B------:R-:W-:Y:S01]  /*9030*/  FFMA R28, R49.reuse, R74, R28 ;  /* 0x0000004a311c7223 */ /* 0x040fe2000000001c */
[C---:B------:R-:W-:Y:S01]  /*9040*/  FFMA R29, R49.reuse, R75, R29 ;  /* 0x0000004b311d7223 */ /* 0x040fe2000000001d */
[----:B------:R-:W-:Y:S01]  /*9050*/  FFMA R30, R49, R76, R30 ;  /* 0x0000004c311e7223 */ /* 0x000fe2000000001e */
[----:B------:R-:W-:Y:S02]  /*9060*/  F2FP.SATFINITE.E4M3.F32.PACK_AB_MERGE_C R32, R5, R4, R77 ;  /* 0x000000040520723e */ /* 0x000fe4000480704d */
[----:B------:R-:W-:Y:S02]  /*9070*/  F2FP.SATFINITE.E4M3.F32.PACK_AB_MERGE_C R33, R9, R8, R10 ;  /* 0x000000080921723e */ /* 0x000fe4000480700a */
        /* <DEDUP_REMOVED lines=10> */
[----:B------:R-:W-:Y:S05]  /*9120*/  F2FP.SATFINITE.E4M3.F32.PACK_AB_MERGE_C R7, R28, R27, R29 ;  /* 0x0000001b1c07723e */ /* 0x000fea000480701d */
        /* <DEDUP_REMOVED lines=18> */
.L_x_130:
[----:B------:R-:W-:Y:S05]  /*9250*/  BSYNC.RECONVERGENT B0 ;  /* 0x0000000000007941 */ /* 0x000fea0003800200 */
.L_x_129:
[----:B------:R-:W-:Y:S01]  /*9260*/  BAR.SYNC.DEFER_BLOCKING 0x1, 0x80 ;  /* 0x0042000000007b1d */ /* 0x000fe20000010000 */
[----:B------:R-:W-:Y:S01]  /*9270*/  ISETP.NE.AND P2, PT, R111, RZ, PT ;  /* 0x000000ff6f00720c */ /* 0x000fe20003f45270 */
[----:B------:R-:W-:Y:S01]  /*9280*/  IMAD.IADD R14, R43, 0x1, R94 ;  /* 0x000000012b0e7824 */ /* 0x000fe200078e025e */
[----:B------:R-:W-:Y:S01]  /*9290*/  ISETP.NE.AND P0, PT, R112, 0x2, PT ;  /* 0x000000027000780c */ /* 0x000fe20003f05270 */
[----:B------:R-:W-:Y:S01]  /*92a0*/  IMAD.IADD R15, R44, 0x1, R95 ;  /* 0x000000012c0f7824 */ /* 0x000fe200078e025f */
[----:B------:R-:W-:Y:S02]  /*92b0*/  ISETP.NE.AND P1, PT, R45, 0x4, PT ;  /* 0x000000042d00780c */ /* 0x000fe40003f25270 */
[----:B------:R-:W-:Y:S02]  /*92c0*/  SEL R2, RZ, 0x1, P0 ;  /* 0x00000001ff027807 */ /* 0x000fe40000000000 */
[----:B------:R-:W-:Y:S02]  /*92d0*/  SEL R0, RZ, 0x1, P1 ;  /* 0x00000001ff007807 */ /* 0x000fe40000800000 */
[----:B------:R-:W-:Y:S02]  /*92e0*/  LOP3.LUT R106, R106, R2, RZ, 0x3c, !PT ;  /* 0x000000026a6a7212 */ /* 0x000fe400078e3cff */
[----:B------:R-:W-:Y:S02]  /*92f0*/  LOP3.LUT R107, R107, R0, RZ, 0x3c, !PT ;  /* 0x000000006b6b7212 */ /* 0x000fe400078e3cff */
[----:B------:R-:W-:Y:S02]  /*9300*/  @P2 R2UR UR36, R103 ;  /* 0x00000000672422ca */ /* 0x000fe400000e0000 */
[----:B------:R-:W-:Y:S02]  /*9310*/  SEL R112, R112, RZ, P0 ;  /* 0x000000ff70707207 */ /* 0x000fe40000000000 */
[----:B------:R-:W-:Y:S01]  /*9320*/  SEL R45, R45, RZ, P1 ;  /* 0x000000ff2d2d7207 */ /* 0x000fe20000800000 */
[----:B------:R-:W-:Y:S10]  /*9330*/  @P2 BRA `(.L_x_131) ;  /* 0xffffffbc00382947 */ /* 0x000ff4000383ffff */
[----:B------:R-:W-:Y:S05]  /*9340*/  EXIT ;  /* 0x000000000000794d */ /* 0x000fea0003800000 */
.L_x_20:
[----:B--2---:R2:W1:Y:S02]  /*9350*/  SYNCS.PHASECHK.TRANS64.TRYWAIT P0, [R2+URZ+0x160], R3 ;  /* 0x00016003020075a7 */ /* 0x00446400080011ff */
[----:B-1----:R-:W-:Y:S05]  /*9360*/  @!P0 NANOSLEEP.SYNCS 0x989680 ;  /* 0x009896800000895d */ /* 0x002fea0003900000 */
[----:B------:R-:W1:Y:S02]  /*9370*/  @!P0 SYNCS.PHASECHK.TRANS64 P0, [R2+URZ+0x160], R3 ;  /* 0x00016003020085a7 */ /* 0x000e6400080010ff */
[----:B-1----:R-:W-:Y:S05]  /*9380*/  @!P0 BRA `(.L_x_20) ;  /* 0xfffffffc00f08947 */ /* 0x002fea000383ffff */
[----:B------:R-:W-:Y:S05]  /*9390*/  BRA `(.L_x_132) ;  /* 0xffffff8000cc7947 */ /* 0x000fea000383ffff */
.L_x_23:
[----:B-1----:R-:W-:-:S07]  /*93a0*/  MOV R2, UR33 ;  /* 0x0000002100027c02 */ /* 0x002fce0008000f00 */
.L_x_133:
[----:B-1----:R1:W2:Y:S02]  /*93b0*/  SYNCS.PHASECHK.TRANS64.TRYWAIT P0, [R2+URZ+0x50], R4 ;  /* 0x00005004020075a7 */ /* 0x0022a400080011ff */
[----:B--2---:R-:W-:Y:S05]  /*93c0*/  @!P0 NANOSLEEP.SYNCS 0x989680 ;  /* 0x009896800000895d */ /* 0x004fea0003900000 */
[----:B------:R-:W2:Y:S02]  /*93d0*/  @!P0 SYNCS.PHASECHK.TRANS64 P0, [R2+URZ+0x50], R4 ;  /* 0x00005004020085a7 */ /* 0x000ea400080010ff */
[----:B--2---:R-:W-:Y:S05]  /*93e0*/  @!P0 BRA `(.L_x_133) ;  /* 0xfffffffc00f08947 */ /* 0x004fea000383ffff */
[----:B------:R-:W-:Y:S05]  /*93f0*/  BRA `(.L_x_22) ;  /* 0xffffff84001c7947 */ /* 0x000fea000383ffff */
.L_x_29:
[----:B-1----:R-:W-:-:S07]  /*9400*/  MOV R2, UR17 ;  /* 0x0000001100027c02 */ /* 0x002fce0008000f00 */
.L_x_134:
[----:B-1----:R1:W2:Y:S02]  /*9410*/  SYNCS.PHASECHK.TRANS64.TRYWAIT P0, [R2+URZ+0x50], R4 ;  /* 0x00005004020075a7 */ /* 0x0022a400080011ff */
[----:B--2---:R-:W-:Y:S05]  /*9420*/  @!P0 NANOSLEEP.SYNCS 0x989680 ;  /* 0x009896800000895d */ /* 0x004fea0003900000 */
[----:B------:R-:W2:Y:S02]  /*9430*/  @!P0 SYNCS.PHASECHK.TRANS64 P0, [R2+URZ+0x50], R4 ;  /* 0x00005004020085a7 */ /* 0x000ea400080010ff */
[----:B--2---:R-:W-:Y:S05]  /*9440*/  @!P0 BRA `(.L_x_134) ;  /* 0xfffffffc00f08947 */ /* 0x004fea000383ffff */
[----:B------:R-:W-:Y:S05]  /*9450*/  BRA `(.L_x_28) ;  /* 0xffffff8400c47947 */ /* 0x000fea000383ffff */
.L_x_33:
[----:B-1----:R1:W2:Y:S02]  /*9460*/  SYNCS.PHASECHK.TRANS64.TRYWAIT P0, [R2+URZ+0xf0], R3 ;  /* 0x0000f003020075a7 */ /* 0x0022a400080011ff */
[----:B--2---:R-:W-:Y:S05]  /*9470*/  @!P0 NANOSLEEP.SYNCS 0x989680 ;  /* 0x009896800000895d */ /* 0x004fea0003900000 */
[----:B------:R-:W2:Y:S02]  /*9480*/  @!P0 SYNCS.PHASECHK.TRANS64 P0, [R2+URZ+0xf0], R3 ;  /* 0x0000f003020085a7 */ /* 0x000ea400080010ff */
[----:B--2---:R-:W-:Y:S05]  /*9490*/  @!P0 BRA `(.L_x_33) ;  /* 0xfffffffc00f08947 */ /* 0x004fea000383ffff */
[----:B------:R-:W-:Y:S05]  /*94a0*/  BRA `(.L_x_135) ;  /* 0xffffff8800547947 */ /* 0x000fea000383ffff */
.L_x_37:
[----:B----4-:R-:W-:-:S07]  /*94b0*/  MOV R0, UR5 ;  /* 0x0000000500007c02 */ /* 0x010fce0008000f00 */
.L_x_136:
[----:B-1----:R1:W2:Y:S02]  /*94c0*/  SYNCS.PHASECHK.TRANS64.TRYWAIT P0, [R0+URZ], R2 ;  /* 0x00000002000075a7 */ /* 0x0022a400080011ff */
[----:B--2---:R-:W-:Y:S05]  /*94d0*/  @!P0 NANOSLEEP.SYNCS 0x989680 ;  /* 0x009896800000895d */ /* 0x004fea0003900000 */
[----:B------:R-:W2:Y:S02]  /*94e0*/  @!P0 SYNCS.PHASECHK.TRANS64 P0, [R0+URZ], R2 ;  /* 0x00000002000085a7 */ /* 0x000ea400080010ff */
[----:B--2---:R-:W-:Y:S05]  /*94f0*/  @!P0 BRA `(.L_x_136) ;  /* 0xfffffffc00f08947 */ /* 0x004fea000383ffff */
[----:B------:R-:W-:Y:S05]  /*9500*/  BRA `(.L_x_137) ;  /* 0xffffff8c00c47947 */ /* 0x000fea000383ffff */
.L_x_38:
[----:B----4-:R-:W-:-:S07]  /*9510*/  MOV R0, UR5 ;  /* 0x0000000500007c02 */ /* 0x010fce0008000f00 */
.L_x_138:
[----:B-1----:R1:W2:Y:S02]  /*9520*/  SYNCS.PHASECHK.TRANS64.TRYWAIT P0, [R0+URZ], R3 ;  /* 0x00000003000075a7 */ /* 0x0022a400080011ff */
[----:B--2---:R-:W-:Y:S05]  /*9530*/  @!P0 NANOSLEEP.SYNCS 0x989680 ;  /* 0x009896800000895d */ /* 0x004fea0003900000 */
[----:B------:R-:W2:Y:S02]  /*9540*/  @!P0 SYNCS.PHASECHK.TRANS64 P0, [R0+URZ], R3 ;  /* 0x00000003000085a7 */ /* 0x000ea400080010ff */
[----:B--2---:R-:W-:Y:S05]  /*9550*/  @!P0 BRA `(.L_x_138) ;  /* 0xfffffffc00f08947 */ /* 0x004fea000383ffff */
[----:B------:R-:W-:Y:S05]  /*9560*/  BRA `(.L_x_139) ;  /* 0xffffff8c00d07947 */ /* 0x000fea000383ffff */
.L_x_39:
[----:B----4-:R-:W-:-:S07]  /*9570*/  MOV R0, UR5 ;  /* 0x0000000500007c02 */ /* 0x010fce0008000f00 */
.L_x_140:
[----:B-1----:R1:W2:Y:S02]  /*9580*/  SYNCS.PHASECHK.TRANS64.TRYWAIT P0, [R0+URZ], R3 ;  /* 0x00000003000075a7 */ /* 0x0022a400080011ff */
[----:B--2---:R-:W-:Y:S05]  /*9590*/  @!P0 NANOSLEEP.SYNCS 0x989680 ;  /* 0x009896800000895d */ /* 0x004fea0003900000 */
[----:B------:R-:W2:Y:S02]  /*95a0*/  @!P0 SYNCS.PHASECHK.TRANS64 P0, [R0+URZ], R3 ;  /* 0x00000003000085a7 */ /* 0x000ea400080010ff */
[----:B--2---:R-:W-:Y:S05]  /*95b0*/  @!P0 BRA `(.L_x_140) ;  /* 0xfffffffc00f08947 */ /* 0x004fea000383ffff */
[----:B------:R-:W-:Y:S05]  /*95c0*/  BRA `(.L_x_141) ;  /* 0xffffff8c00dc7947 */ /* 0x000fea000383ffff */
.L_x_40:
[----:B----4-:R-:W-:-:S07]  /*95d0*/  MOV R0, UR5 ;  /* 0x0000000500007c02 */ /* 0x010fce0008000f00 */
.L_x_142:
[----:B-1----:R1:W2:Y:S02]  /*95e0*/  SYNCS.PHASECHK.TRANS64.TRYWAIT P0, [R0+URZ], R3 ;  /* 0x00000003000075a7 */ /* 0x0022a400080011ff */
[----:B--2---:R-:W-:Y:S05]  /*95f0*/  @!P0 NANOSLEEP.SYNCS 0x989680 ;  /* 0x009896800000895d */ /* 0x004fea0003900000 */
[----:B------:R-:W2:Y:S02]  /*9600*/  @!P0 SYNCS.PHASECHK.TRANS64 P0, [R0+URZ], R3 ;  /* 0x00000003000085a7 */ /* 0x000ea400080010ff */
[----:B--2---:R-:W-:Y:S05]  /*9610*/  @!P0 BRA `(.L_x_142) ;  /* 0xfffffffc00f08947 */ /* 0x004fea000383ffff */
[----:B------:R-:W-:Y:S05]  /*9620*/  BRA `(.L_x_143) ;  /* 0xffffff8c00e87947 */ /* 0x000fea000383ffff */
.L_x_41:
[----:B----4-:R-:W-:-:S07]  /*9630*/  MOV R0, UR5 ;  /* 0x0000000500007c02 */ /* 0x010fce0008000f00 */
.L_x_144:
[----:B-1----:R1:W2:Y:S02]  /*9640*/  SYNCS.PHASECHK.TRANS64.TRYWAIT P0, [R0+URZ], R3 ;  /* 0x00000003000075a7 */ /* 0x0022a400080011ff */
[----:B--2---:R-:W-:Y:S05]  /*9650*/  @!P0 NANOSLEEP.SYNCS 0x989680 ;  /* 0x009896800000895d */ /* 0x004fea0003900000 */
[----:B------:R-:W2:Y:S02]  /*9660*/  @!P0 SYNCS.PHASECHK.TRANS64 P0, [R0+URZ], R3 ;  /* 0x00000003000085a7 */ /* 0x000ea400080010ff */
[----:B--2---:R-:W-:Y:S05]  /*9670*/  @!P0 BRA `(.L_x_144) ;  /* 0xfffffffc00f08947 */ /* 0x004fea000383ffff */
[----:B------:R-:W-:Y:S05]  /*9680*/  BRA `(.L_x_145) ;  /* 0xffffff8c00f47947 */ /* 0x000fea000383ffff */
.L_x_42:
[----:B----4-:R-:W-:-:S07]  /*9690*/  MOV R0, UR5 ;  /* 0x0000000500007c02 */ /* 0x010fce0008000f00 */
.L_x_146:
[----:B-1----:R1:W2:Y:S02]  /*96a0*/  SYNCS.PHASECHK.TRANS64.TRYWAIT P0, [R0+URZ], R3 ;  /* 0x00000003000075a7 */ /* 0x0022a400080011ff */
[----:B--2---:R-:W-:Y:S05]  /*96b0*/  @!P0 NANOSLEEP.SYNCS 0x989680 ;  /* 0x009896800000895d */ /* 0x004fea0003900000 */
[----:B------:R-:W2:Y:S02]  /*96c0*/  @!P0 SYNCS.PHASECHK.TRANS64 P0, [R0+URZ], R3 ;  /* 0x00000003000085a7 */ /* 0x000ea400080010ff */
[----:B--2---:R-:W-:Y:S05]  /*96d0*/  @!P0 BRA `(.L_x_146) ;  /* 0xfffffffc00f08947 */ /* 0x004fea000383ffff */
[----:B------:R-:W-:Y:S05]  /*96e0*/  BRA `(.L_x_147) ;  /* 0xffffff9000007947 */ /* 0x000fea000383ffff */
.L_x_43:
[----:B----4-:R-:W-:-:S07]  /*96f0*/  MOV R0, UR5 ;  /* 0x0000000500007c02 */ /* 0x010fce0008000f00 */
.L_x_148:
[----:B-1----:R1:W2:Y:S02]  /*9700*/  SYNCS.PHASECHK.TRANS64.TRYWAIT P0, [R0+URZ], R3 ;  /* 0x00000003000075a7 */ /* 0x0022a400080011ff */
[----:B--2---:R-:W-:Y:S05]  /*9710*/  @!P0 NANOSLEEP.SYNCS 0x989680 ;  /* 0x009896800000895d */ /* 0x004fea0003900000 */
[----:B------:R-:W2:Y:S02]  /*9720*/  @!P0 SYNCS.PHASECHK.TRANS64 P0, [R0+URZ], R3 ;  /* 0x00000003000085a7 */ /* 0x000ea400080010ff */
[----:B--2---:R-:W-:Y:S05]  /*9730*/  @!P0 BRA `(.L_x_148) ;  /* 0xfffffffc00f08947 */ /* 0x004fea000383ffff */
[----:B------:R-:W-:Y:S05]  /*9740*/  BRA `(.L_x_149) ;  /* 0xffffff90000c7947 */ /* 0x000fea000383ffff */
.L_x_44:
[----:B----4-:R-:W-:-:S07]  /*9750*/  MOV R0, UR5 ;  /* 0x0000000500007c02 */ /* 0x010fce0008000f00 */
.L_x_150:
[----:B-1----:R1:W2:Y:S02]  /*9760*/  SYNCS.PHASECHK.TRANS64.TRYWAIT P0, [R0+URZ], R3 ;  /* 0x00000003000075a7 */ /* 0x0022a400080011ff */
[----:B--2---:R-:W-:Y:S05]  /*9770*/  @!P0 NANOSLEEP.SYNCS 0x989680 ;  /* 0x009896800000895d */ /* 0x004fea0003900000 */
[----:B------:R-:W2:Y:S02]  /*9780*/  @!P0 SYNCS.PHASECHK.TRANS64 P0, [R0+URZ], R3 ;  /* 0x00000003000085a7 */ /* 0x000ea400080010ff */
[----:B--2---:R-:W-:Y:S05]  /*9790*/  @!P0 BRA `(.L_x_150) ;  /* 0xfffffffc00f08947 */ /* 0x004fea000383ffff */
[----:B------:R-:W-:Y:S05]  /*97a0*/  BRA `(.L_x_151) ;  /* 0xffffff9000187947 */ /* 0x000fea000383ffff */
.L_x_45:
[----:B----4-:R-:W-:-:S07]  /*97b0*/  MOV R0, UR5 ;  /* 0x0000000500007c02 */ /* 0x010fce0008000f00 */
.L_x_152:
[----:B-1----:R1:W2:Y:S02]  /*97c0*/  SYNCS.PHASECHK.TRANS64.TRYWAIT P0, [R0+URZ], R3 ;  /* 0x00000003000075a7 */ /* 0x0022a400080011ff */
[----:B--2---:R-:W-:Y:S05]  /*97d0*/  @!P0 NANOSLEEP.SYNCS 0x989680 ;  /* 0x009896800000895d */ /* 0x004fea0003900000 */
[----:B------:R-:W2:Y:S02]  /*97e0*/  @!P0 SYNCS.PHASECHK.TRANS64 P0, [R0+URZ], R3 ;  /* 0x00000003000085a7 */ /* 0x000ea400080010ff */
[----:B--2---:R-:W-:Y:S05]  /*97f0*/  @!P0 BRA `(.L_x_152) ;  /* 0xfffffffc00f08947 */ /* 0x004fea000383ffff */
[----:B------:R-:W-:Y:S05]  /*9800*/  BRA `(.L_x_153) ;  /* 0xffffff9000247947 */ /* 0x000fea000383ffff */
.L_x_48:
[----:B-1----:R1:W2:Y:S02]  /*9810*/  SYNCS.PHASECHK.TRANS64.TRYWAIT P0, [R0+URZ+0x150], R4 ;  /* 0x00015004000075a7 */ /* 0x0022a400080011ff */
[----:B--2---:R-:W-:Y:S05]  /*9820*/  @!P0 NANOSLEEP.SYNCS 0x989680 ;  /* 0x009896800000895d */ /* 0x004fea0003900000 */
[----:B------:R-:W2:Y:S02]  /*9830*/  @!P0 SYNCS.PHASECHK.TRANS64 P0, [R0+URZ+0x150], R4 ;  /* 0x00015004000085a7 */ /* 0x000ea400080010ff */
[----:B--2---:R-:W-:Y:S05]  /*9840*/  @!P0 BRA `(.L_x_48) ;  /* 0xfffffffc00f08947 */ /* 0x004fea000383ffff */
[----:B------:R-:W-:Y:S05]  /*9850*/  BRA `(.L_x_154) ;  /* 0xffffff9000807947 */ /* 0x000fea000383ffff */
.L_x_49:
[----:B------:R-:W-:-:S07]  /*9860*/  MOV R0, UR5 ;  /* 0x0000000500007c02 */ /* 0x000fce0008000f00 */
.L_x_155:
[----:B-1----:R1:W2:Y:S02]  /*9870*/  SYNCS.PHASECHK.TRANS64.TRYWAIT P0, [R0+URZ+0x100], R5 ;  /* 0x00010005000075a7 */ /* 0x0022a400080011ff */
[----:B--2---:R-:W-:Y:S05]  /*9880*/  @!P0 NANOSLEEP.SYNCS 0x989680 ;  /* 0x009896800000895d */ /* 0x004fea0003900000 */
[----:B------:R-:W2:Y:S02]  /*9890*/  @!P0 SYNCS.PHASECHK.TRANS64 P0, [R0+URZ+0x100], R5 ;  /* 0x00010005000085a7 */ /* 0x000ea400080010ff */
[----:B--2---:R-:W-:Y:S05]  /*98a0*/  @!P0 BRA `(.L_x_155) ;  /* 0xfffffffc00f08947 */ /* 0x004fea000383ffff */
[----:B------:R-:W-:Y:S05]  /*98b0*/  BRA `(.L_x_156) ;  /* 0xffffff9000907947 */ /* 0x000fea000383ffff */
.L_x_50:
[----:B-1----:R1:W2:Y:S02]  /*98c0*/  SYNCS.PHASECHK.TRANS64.TRYWAIT P1, [R0+URZ+0xf0], R4 ;  /* 0x0000f004000075a7 */ /* 0x0022a400080211ff */
[----:B--2---:R-:W-:Y:S05]  /*98d0*/  @!P1 NANOSLEEP.SYNCS 0x989680 ;  /* 0x009896800000995d */ /* 0x004fea0003900000 */
[----:B------:R-:W2:Y:S02]  /*98e0*/  @!P1 SYNCS.PHASECHK.TRANS64 P1, [R0+URZ+0xf0], R4 ;  /* 0x0000f004000095a7 */ /* 0x000ea400080210ff */
[----:B--2---:R-:W-:Y:S05]  /*98f0*/  @!P1 BRA `(.L_x_50) ;  /* 0xfffffffc00f09947 */ /* 0x004fea000383ffff */
[----:B------:R-:W-:Y:S05]  /*9900*/  BRA `(.L_x_157) ;  /* 0xffffff9000c07947 */ /* 0x000fea000383ffff */
.L_x_53:
[----:B------:R-:W-:-:S07]  /*9910*/  MOV R0, UR5 ;  /* 0x0000000500007c02 */ /* 0x000fce0008000f00 */
.L_x_158:
[----:B-1----:R1:W2:Y:S02]  /*9920*/  SYNCS.PHASECHK.TRANS64.TRYWAIT P0, [R0+URZ+0x100], R2 ;  /* 0x00010002000075a7 */ /* 0x0022a400080011ff */
[----:B--2---:R-:W-:Y:S05]  /*9930*/  @!P0 NANOSLEEP.SYNCS 0x989680 ;  /* 0x009896800000895d */ /* 0x004fea0003900000 */
[----:B------:R-:W2:Y:S02]  /*9940*/  @!P0 SYNCS.PHASECHK.TRANS64 P0, [R0+URZ+0x100], R2 ;  /* 0x00010002000085a7 */ /* 0x000ea400080010ff */
[----:B--2---:R-:W-:Y:S05]  /*9950*/  @!P0 BRA `(.L_x_158) ;  /* 0xfffffffc00f08947 */ /* 0x004fea000383ffff */
[----:B------:R-:W-:Y:S05]  /*9960*/  BRA `(.L_x_52) ;  /* 0xffffff9400147947 */ /* 0x000fea000383ffff */
.L_x_60:
[----:B-1----:R1:W2:Y:S02]  /*9970*/  SYNCS.PHASECHK.TRANS64.TRYWAIT P1, [R0+URZ+0xf0], R2 ;  /* 0x0000f002000075a7 */ /* 0x0022a400080211ff */
[----:B--2---:R-:W-:Y:S05]  /*9980*/  @!P1 NANOSLEEP.SYNCS 0x989680 ;  /* 0x009896800000995d */ /* 0x004fea0003900000 */
[----:B------:R-:W2:Y:S02]  /*9990*/  @!P1 SYNCS.PHASECHK.TRANS64 P1, [R0+URZ+0xf0], R2 ;  /* 0x0000f002000095a7 */ /* 0x000ea400080210ff */
[----:B--2---:R-:W-:Y:S05]  /*99a0*/  @!P1 BRA `(.L_x_60) ;  /* 0xfffffffc00f09947 */ /* 0x004fea000383ffff */
[----:B------:R-:W-:Y:S05]  /*99b0*/  BRA `(.L_x_159) ;  /* 0xffffff9800707947 */ /* 0x000fea000383ffff */
.L_x_61:
[----:B------:R-:W-:-:S07]  /*99c0*/  MOV R2, UR8 ;  /* 0x0000000800027c02 */ /* 0x000fce0008000f00 */
.L_x_160:
[----:B-1----:R1:W2:Y:S02]  /*99d0*/  SYNCS.PHASECHK.TRANS64.TRYWAIT P0, [R2+URZ+0x130], R0 ;  /* 0x00013000020075a7 */ /* 0x0022a400080011ff */
[----:B--2---:R-:W-:Y:S05]  /*99e0*/  @!P0 NANOSLEEP.SYNCS 0x989680 ;  /* 0x009896800000895d */ /* 0x004fea0003900000 */
[----:B------:R-:W2:Y:S02]  /*99f0*/  @!P0 SYNCS.PHASECHK.TRANS64 P0, [R2+URZ+0x130], R0 ;  /* 0x00013000020085a7 */ /* 0x000ea400080010ff */
[----:B--2---:R-:W-:Y:S05]  /*9a00*/  @!P0 BRA `(.L_x_160) ;  /* 0xfffffffc00f08947 */ /* 0x004fea000383ffff */
[----:B------:R-:W-:Y:S05]  /*9a10*/  BRA `(.L_x_161) ;  /* 0xffffff9800c07947 */ /* 0x000fea000383ffff */
.L_x_64:
[----:B------:R-:W-:Y:S07]  /*9a20*/  MOV R0, UR7 ;  /* 0x0000000700007c02 */ /* 0x000fee0008000f00 */
.L_x_162:
[----:B-1----:R1:W2:Y:S02]  /*9a30*/  SYNCS.PHASECHK.TRANS64.TRYWAIT P0, [R0+URZ], R2 ;  /* 0x00000002000075a7 */ /* 0x0022a400080011ff */
[----:B--2---:R-:W-:Y:S05]  /*9a40*/  @!P0 NANOSLEEP.SYNCS 0x989680 ;  /* 0x009896800000895d */ /* 0x004fea0003900000 */
[----:B------:R-:W2:Y:S02]  /*9a50*/  @!P0 SYNCS.PHASECHK.TRANS64 P0, [R0+URZ], R2 ;  /* 0x00000002000085a7 */ /* 0x000ea400080010ff */
[----:B--2---:R-:W-:Y:S05]  /*9a60*/  @!P0 BRA `(.L_x_162) ;  /* 0xfffffffc00f08947 */ /* 0x004fea000383ffff */
[----:B------:R-:W-:Y:S05]  /*9a70*/  BRA `(.L_x_63) ;  /* 0xffffff9800dc7947 */ /* 0x000fea000383ffff */
.L_x_67:
[----:B------:R-:W-:-:S07]  /*9a80*/  MOV R0, UR5 ;  /* 0x0000000500007c02 */ /* 0x000fce0008000f00 */
.L_x_163:
[----:B--2---:R2:W3:Y:S02]  /*9a90*/  SYNCS.PHASECHK.TRANS64.TRYWAIT P0, [R0+URZ], R2 ;  /* 0x00000002000075a7 */ /* 0x0044e400080011ff */
[----:B---3--:R-:W-:Y:S05]  /*9aa0*/  @!P0 NANOSLEEP.SYNCS 0x989680 ;  /* 0x009896800000895d */ /* 0x008fea0003900000 */
[----:B------:R-:W3:Y:S02]  /*9ab0*/  @!P0 SYNCS.PHASECHK.TRANS64 P0, [R0+URZ], R2 ;  /* 0x00000002000085a7 */ /* 0x000ee400080010ff */
[----:B---3--:R-:W-:Y:S05]  /*9ac0*/  @!P0 BRA `(.L_x_163) ;  /* 0xfffffffc00f08947 */ /* 0x008fea000383ffff */
[----:B------:R-:W-:Y:S05]  /*9ad0*/  BRA `(.L_x_164) ;  /* 0xffffff9c00907947 */ /* 0x000fea000383ffff */
.L_x_68:
[----:B------:R-:W-:-:S07]  /*9ae0*/  MOV R0, UR5 ;  /* 0x0000000500007c02 */ /* 0x000fce0008000f00 */
.L_x_165:
[----:B-1----:R1:W2:Y:S02]  /*9af0*/  SYNCS.PHASECHK.TRANS64.TRYWAIT P0, [R0+URZ], R3 ;  /* 0x00000003000075a7 */ /* 0x0022a400080011ff */
[----:B--2---:R-:W-:Y:S05]  /*9b00*/  @!P0 NANOSLEEP.SYNCS 0x989680 ;  /* 0x009896800000895d */ /* 0x004fea0003900000 */
[----:B------:R-:W2:Y:S02]  /*9b10*/  @!P0 SYNCS.PHASECHK.TRANS64 P0, [R0+URZ], R3 ;  /* 0x00000003000085a7 */ /* 0x000ea400080010ff */
[----:B--2---:R-:W-:Y:S05]  /*9b20*/  @!P0 BRA `(.L_x_165) ;  /* 0xfffffffc00f08947 */ /* 0x004fea000383ffff */
[----:B------:R-:W-:Y:S05]  /*9b30*/  BRA `(.L_x_166) ;  /* 0xffffff9c009c7947 */ /* 0x000fea000383ffff */
.L_x_69:
[----:B------:R-:W-:-:S07]  /*9b40*/  MOV R0, UR5 ;  /* 0x0000000500007c02 */ /* 0x000fce0008000f00 */
.L_x_167:
[----:B-1----:R1:W2:Y:S02]  /*9b50*/  SYNCS.PHASECHK.TRANS64.TRYWAIT P0, [R0+URZ], R3 ;  /* 0x00000003000075a7 */ /* 0x0022a400080011ff */
[----:B--2---:R-:W-:Y:S05]  /*9b60*/  @!P0 NANOSLEEP.SYNCS 0x989680 ;  /* 0x009896800000895d */ /* 0x004fea0003900000 */
[----:B------:R-:W2:Y:S02]  /*9b70*/  @!P0 SYNCS.PHASECHK.TRANS64 P0, [R0+URZ], R3 ;  /* 0x00000003000085a7 */ /* 0x000ea400080010ff */
[----:B--2---:R-:W-:Y:S05]  /*9b80*/  @!P0 BRA `(.L_x_167) ;  /* 0xfffffffc00f08947 */ /* 0x004fea000383ffff */
[----:B------:R-:W-:Y:S05]  /*9b90*/  BRA `(.L_x_168) ;  /* 0xffffff9c00a87947 */ /* 0x000fea000383ffff */
.L_x_70:
[----:B-1----:R-:W-:-:S07]  /*9ba0*/  MOV R0, UR7 ;  /* 0x0000000700007c02 */ /* 0x002fce0008000f00 */
.L_x_169:
[----:B-1----:R1:W2:Y:S02]  /*9bb0*/  SYNCS.PHASECHK.TRANS64.TRYWAIT P0, [R0+URZ], R2 ;  /* 0x00000002000075a7 */ /* 0x0022a400080011ff */
[----:B--2---:R-:W-:Y:S05]  /*9bc0*/  @!P0 NANOSLEEP.SYNCS 0x989680 ;  /* 0x009896800000895d */ /* 0x004fea0003900000 */
[----:B------:R-:W2:Y:S02]  /*9bd0*/  @!P0 SYNCS.PHASECHK.TRANS64 P0, [R0+URZ], R2 ;  /* 0x00000002000085a7 */ /* 0x000ea400080010ff */
[----:B--2---:R-:W-:Y:S05]  /*9be0*/  @!P0 BRA `(.L_x_169) ;  /* 0xfffffffc00f08947 */ /* 0x004fea000383ffff */
[----:B------:R-:W-:Y:S05]  /*9bf0*/  BRA `(.L_x_170) ;  /* 0xffffff9c00b47947 */ /* 0x000fea000383ffff */
.L_x_75:
[----:B--2---:R2:W3:Y:S02]  /*9c00*/  SYNCS.PHASECHK.TRANS64.TRYWAIT P0, [R0+URZ+0xf0], R2 ;  /* 0x0000f002000075a7 */ /* 0x0044e400080011ff */
[----:B---3--:R-:W-:Y:S05]  /*9c10*/  @!P0 NANOSLEEP.SYNCS 0x989680 ;  /* 0x009896800000895d */ /* 0x008fea0003900000 */
[----:B------:R-:W3:Y:S02]  /*9c20*/  @!P0 SYNCS.PHASECHK.TRANS64 P0, [R0+URZ+0xf0], R2 ;  /* 0x0000f002000085a7 */ /* 0x000ee400080010ff */
[----:B---3--:R-:W-:Y:S05]  /*9c30*/  @!P0 BRA `(.L_x_75) ;  /* 0xfffffffc00f08947 */ /* 0x008fea000383ffff */
[----:B------:R-:W-:Y:S05]  /*9c40*/  BRA `(.L_x_171) ;  /* 0xffffffa000c07947 */ /* 0x000fea000383ffff */
.L_x_78:
[----:B------:R-:W-:Y:S07]  /*9c50*/  MOV R0, UR7 ;  /* 0x0000000700007c02 */ /* 0x000fee0008000f00 */
.L_x_172:
[----:B--2---:R2:W3:Y:S02]  /*9c60*/  SYNCS.PHASECHK.TRANS64.TRYWAIT P0, [R0+URZ+0xe8], R2 ;  /* 0x0000e802000075a7 */ /* 0x0044e400080011ff */
[----:B---3--:R-:W-:Y:S05]  /*9c70*/  @!P0 NANOSLEEP.SYNCS 0x989680 ;  /* 0x009896800000895d */ /* 0x008fea0003900000 */
[----:B------:R-:W3:Y:S02]  /*9c80*/  @!P0 SYNCS.PHASECHK.TRANS64 P0, [R0+URZ+0xe8], R2 ;  /* 0x0000e802000085a7 */ /* 0x000ee400080010ff */
[----:B---3--:R-:W-:Y:S05]  /*9c90*/  @!P0 BRA `(.L_x_172) ;  /* 0xfffffffc00f08947 */ /* 0x008fea000383ffff */
[----:B------:R-:W-:Y:S05]  /*9ca0*/  BRA `(.L_x_77) ;  /* 0xffffffa400a07947 */ /* 0x000fea000383ffff */
.L_x_81:
[----:B------:R-:W-:Y:S07]  /*9cb0*/  MOV R0, UR7 ;  /* 0x0000000700007c02 */ /* 0x000fee0008000f00 */
.L_x_173:
[----:B-1----:R1:W2:Y:S02]  /*9cc0*/  SYNCS.PHASECHK.TRANS64.TRYWAIT P0, [R0+URZ+0xc0], R14 ;  /* 0x0000c00e000075a7 */ /* 0x0022a400080011ff */
[----:B--2---:R-:W-:Y:S05]  /*9cd0*/  @!P0 NANOSLEEP.SYNCS 0x989680 ;  /* 0x009896800000895d */ /* 0x004fea0003900000 */
[----:B------:R-:W2:Y:S02]  /*9ce0*/  @!P0 SYNCS.PHASECHK.TRANS64 P0, [R0+URZ+0xc0], R14 ;  /* 0x0000c00e000085a7 */ /* 0x000ea400080010ff */
[----:B--2---:R-:W-:Y:S05]  /*9cf0*/  @!P0 BRA `(.L_x_173) ;  /* 0xfffffffc00f08947 */ /* 0x004fea000383ffff */
[----:B------:R-:W-:Y:S05]  /*9d00*/  BRA `(.L_x_174) ;  /* 0xffffffa800187947 */ /* 0x000fea000383ffff */
.L_x_82:
[----:B------:R-:W-:Y:S07]  /*9d10*/  MOV R0, UR7 ;  /* 0x0000000700007c02 */ /* 0x000fee0008000f00 */
.L_x_175:
[----:B-1----:R1:W2:Y:S02]  /*9d20*/  SYNCS.PHASECHK.TRANS64.TRYWAIT P0, [R0+URZ+0xc8], R14 ;  /* 0x0000c80e000075a7 */ /* 0x0022a400080011ff */
[----:B--2---:R-:W-:Y:S05]  /*9d30*/  @!P0 NANOSLEEP.SYNCS 0x989680 ;  /* 0x009896800000895d */ /* 0x004fea0003900000 */
[----:B------:R-:W2:Y:S02]  /*9d40*/  @!P0 SYNCS.PHASECHK.TRANS64 P0, [R0+URZ+0xc8], R14 ;  /* 0x0000c80e000085a7 */ /* 0x000ea400080010ff */
[----:B--2---:R-:W-:Y:S05]  /*9d50*/  @!P0 BRA `(.L_x_175) ;  /* 0xfffffffc00f08947 */ /* 0x004fea000383ffff */
[----:B------:R-:W-:Y:S05]  /*9d60*/  BRA `(.L_x_176) ;  /* 0xffffffa800507947 */ /* 0x000fea000383ffff */
.L_x_83:
[----:B------:R-:W-:Y:S07]  /*9d70*/  MOV R0, UR7 ;  /* 0x0000000700007c02 */ /* 0x000fee0008000f00 */
.L_x_177:
[----:B-1----:R1:W2:Y:S02]  /*9d80*/  SYNCS.PHASECHK.TRANS64.TRYWAIT P0, [R0+URZ+0xd0], R14 ;  /* 0x0000d00e000075a7 */ /* 0x0022a400080011ff */
[----:B--2---:R-:W-:Y:S05]  /*9d90*/  @!P0 NANOSLEEP.SYNCS 0x989680 ;  /* 0x009896800000895d */ /* 0x004fea0003900000 */
[----:B------:R-:W2:Y:S02]  /*9da0*/  @!P0 SYNCS.PHASECHK.TRANS64 P0, [R0+URZ+0xd0], R14 ;  /* 0x0000d00e000085a7 */ /* 0x000ea400080010ff */
[----:B--2---:R-:W-:Y:S05]  /*9db0*/  @!P0 BRA `(.L_x_177) ;  /* 0xfffffffc00f08947 */ /* 0x004fea000383ffff */
[----:B------:R-:W-:Y:S05]  /*9dc0*/  BRA `(.L_x_178) ;  /* 0xffffffa800947947 */ /* 0x000fea000383ffff */
.L_x_84:
[----:B------:R-:W-:Y:S07]  /*9dd0*/  MOV R0, UR7 ;  /* 0x0000000700007c02 */ /* 0x000fee0008000f00 */
.L_x_179:
[----:B-1----:R1:W2:Y:S02]  /*9de0*/  SYNCS.PHASECHK.TRANS64.TRYWAIT P0, [R0+URZ+0xd8], R14 ;  /* 0x0000d80e000075a7 */ /* 0x0022a400080011ff */
[----:B--2---:R-:W-:Y:S05]  /*9df0*/  @!P0 NANOSLEEP.SYNCS 0x989680 ;  /* 0x009896800000895d */ /* 0x004fea0003900000 */
[----:B------:R-:W2:Y:S02]  /*9e00*/  @!P0 SYNCS.PHASECHK.TRANS64 P0, [R0+URZ+0xd8], R14 ;  /* 0x0000d80e000085a7 */ /* 0x000ea400080010ff */
[----:B--2---:R-:W-:Y:S05]  /*9e10*/  @!P0 BRA `(.L_x_179) ;  /* 0xfffffffc00f08947 */ /* 0x004fea000383ffff */
[----:B------:R-:W-:Y:S05]  /*9e20*/  BRA `(.L_x_180) ;  /* 0xffffffac00187947 */ /* 0x000fea000383ffff */
.L_x_86:
[----:B------:R-:W-:-:S07]  /*9e30*/  MOV R0, UR7 ;  /* 0x0000000700007c02 */ /* 0x000fce0008000f00 */
.L_x_181:
[----:B-1----:R1:W3:Y:S02]  /*9e40*/  SYNCS.PHASECHK.TRANS64.TRYWAIT P0, [R0+URZ+0xc0], R2 ;  /* 0x0000c002000075a7 */ /* 0x0022e400080011ff */
[----:B---3--:R-:W-:Y:S05]  /*9e50*/  @!P0 NANOSLEEP.SYNCS 0x989680 ;  /* 0x009896800000895d */ /* 0x008fea0003900000 */
[----:B------:R-:W3:Y:S02]  /*9e60*/  @!P0 SYNCS.PHASECHK.TRANS64 P0, [R0+URZ+0xc0], R2 ;  /* 0x0000c002000085a7 */ /* 0x000ee400080010ff */
[----:B---3--:R-:W-:Y:S05]  /*9e70*/  @!P0 BRA `(.L_x_181) ;  /* 0xfffffffc00f08947 */ /* 0x008fea000383ffff */
[----:B------:R-:W-:Y:S05]  /*9e80*/  BRA `(.L_x_182) ;  /* 0xffffffac00887947 */ /* 0x000fea000383ffff */
.L_x_87:
[----:B-1----:R-:W-:-:S07]  /*9e90*/  MOV R0, UR7 ;  /* 0x0000000700007c02 */ /* 0x002fce0008000f00 */
.L_x_183:
[----:B-1----:R1:W3:Y:S02]  /*9ea0*/  SYNCS.PHASECHK.TRANS64.TRYWAIT P0, [R0+URZ+0xc8], R2 ;  /* 0x0000c802000075a7 */ /* 0x0022e400080011ff */
[----:B---3--:R-:W-:Y:S05]  /*9eb0*/  @!P0 NANOSLEEP.SYNCS 0x989680 ;  /* 0x009896800000895d */ /* 0x008fea0003900000 */
[----:B------:R-:W3:Y:S02]  /*9ec0*/  @!P0 SYNCS.PHASECHK.TRANS64 P0, [R0+URZ+0xc8], R2 ;  /* 0x0000c802000085a7 */ /* 0x000ee400080010ff */
[----:B---3--:R-:W-:Y:S05]  /*9ed0*/  @!P0 BRA `(.L_x_183) ;  /* 0xfffffffc00f08947 */ /* 0x008fea000383ffff */
[----:B------:R-:W-:Y:S05]  /*9ee0*/  BRA `(.L_x_184) ;  /* 0xffffffac00787947 */ /* 0x000fea000383ffff */
.L_x_88:
[----:B-1----:R-:W-:-:S07]  /*9ef0*/  MOV R0, UR7 ;  /* 0x0000000700007c02 */ /* 0x002fce0008000f00 */
.L_x_185:
[----:B-1----:R1:W3:Y:S02]  /*9f00*/  SYNCS.PHASECHK.TRANS64.TRYWAIT P0, [R0+URZ+0xd0], R2 ;  /* 0x0000d002000075a7 */ /* 0x0022e400080011ff */
[----:B---3--:R-:W-:Y:S05]  /*9f10*/  @!P0 NANOSLEEP.SYNCS 0x989680 ;  /* 0x009896800000895d */ /* 0x008fea0003900000 */
[----:B------:R-:W3:Y:S02]  /*9f20*/  @!P0 SYNCS.PHASECHK.TRANS64 P0, [R0+URZ+0xd0], R2 ;  /* 0x0000d002000085a7 */ /* 0x000ee400080010ff */
[----:B---3--:R-:W-:Y:S05]  /*9f30*/  @!P0 BRA `(.L_x_185) ;  /* 0xfffffffc00f08947 */ /* 0x008fea000383ffff */
[----:B------:R-:W-:Y:S05]  /*9f40*/  BRA `(.L_x_186) ;  /* 0xffffffac00687947 */ /* 0x000fea000383ffff */
.L_x_90:
[----:B--2---:R2:W4:Y:S02]  /*9f50*/  SYNCS.PHASECHK.TRANS64.TRYWAIT P0, [R0+URZ+0xf0], R2 ;  /* 0x0000f002000075a7 */ /* 0x00452400080011ff */
[----:B----4-:R-:W-:Y:S05]  /*9f60*/  @!P0 NANOSLEEP.SYNCS 0x989680 ;  /* 0x009896800000895d */ /* 0x010fea0003900000 */
[----:B------:R-:W4:Y:S02]  /*9f70*/  @!P0 SYNCS.PHASECHK.TRANS64 P0, [R0+URZ+0xf0], R2 ;  /* 0x0000f002000085a7 */ /* 0x000f2400080010ff */
[----:B----4-:R-:W-:Y:S05]  /*9f80*/  @!P0 BRA `(.L_x_90) ;  /* 0xfffffffc00f08947 */ /* 0x010fea000383ffff */
[----:B------:R-:W-:Y:S05]  /*9f90*/  BRA `(.L_x_187) ;  /* 0xffffffb000347947 */ /* 0x000fea000383ffff */
.L_x_101:
[----:B-1----:R1:W3:Y:S02]  /*9fa0*/  SYNCS.PHASECHK.TRANS64.TRYWAIT P1, [R2+URZ+0xa0], R0 ;  /* 0x0000a000020075a7 */ /* 0x0022e400080211ff */
[----:B---3--:R-:W-:Y:S05]  /*9fb0*/  @!P1 NANOSLEEP.SYNCS 0x989680 ;  /* 0x009896800000995d */ /* 0x008fea0003900000 */
[----:B------:R-:W3:Y:S02]  /*9fc0*/  @!P1 SYNCS.PHASECHK.TRANS64 P1, [R2+URZ+0xa0], R0 ;  /* 0x0000a000020095a7 */ /* 0x000ee400080210ff */
[----:B---3--:R-:W-:Y:S05]  /*9fd0*/  @!P1 BRA `(.L_x_101) ;  /* 0xfffffffc00f09947 */ /* 0x008fea000383ffff */
[----:B------:R-:W-:Y:S05]  /*9fe0*/  BRA `(.L_x_100) ;  /* 0xffffffbc004c7947 */ /* 0x000fea000383ffff */
.L_x_103:
[----:B-1----:R1:W2:Y:S02]  /*9ff0*/  SYNCS.PHASECHK.TRANS64.TRYWAIT P0, [R113+URZ+0x110], R3 ;  /* 0x00011003710075a7 */ /* 0x0022a400080011ff */
[----:B--2---:R-:W-:Y:S05]  /*a000*/  @!P0 NANOSLEEP.SYNCS 0x989680 ;  /* 0x009896800000895d */ /* 0x004fea0003900000 */
[----:B------:R-:W2:Y:S02]  /*a010*/  @!P0 SYNCS.PHASECHK.TRANS64 P0, [R113+URZ+0x110], R3 ;  /* 0x00011003710085a7 */ /* 0x000ea400080010ff */
[----:B--2---:R-:W-:Y:S05]  /*a020*/  @!P0 BRA `(.L_x_103) ;  /* 0xfffffffc00f08947 */ /* 0x004fea000383ffff */
[----:B------:R-:W-:Y:S05]  /*a030*/  BRA `(.L_x_102) ;  /* 0xffffffbc00a07947 */ /* 0x000fea000383ffff */
.L_x_111:
[----:B--2---:R2:W3:Y:S02]  /*a040*/  SYNCS.PHASECHK.TRANS64.TRYWAIT P0, [R0+URZ+0xa0], R3 ;  /* 0x0000a003000075a7 */ /* 0x0044e400080011ff */
[----:B---3--:R-:W-:Y:S05]  /*a050*/  @!P0 NANOSLEEP.SYNCS 0x989680 ;  /* 0x009896800000895d */ /* 0x008fea0003900000 */
[----:B------:R-:W3:Y:S02]  /*a060*/  @!P0 SYNCS.PHASECHK.TRANS64 P0, [R0+URZ+0xa0], R3 ;  /* 0x0000a003000085a7 */ /* 0x000ee400080010ff */
[----:B---3--:R-:W-:Y:S05]  /*a070*/  @!P0 BRA `(.L_x_111) ;  /* 0xfffffffc00f08947 */ /* 0x008fea000383ffff */
[----:B------:R-:W-:Y:S05]  /*a080*/  BRA `(.L_x_110) ;  /* 0xffffffc800907947 */ /* 0x000fea000383ffff */
.L_x_119:
[----:B--2---:R2:W3:Y:S02]  /*a090*/  SYNCS.PHASECHK.TRANS64.TRYWAIT P0, [R0+URZ+0xa0], R4 ;  /* 0x0000a004000075a7 */ /* 0x0044e400080011ff */
[----:B---3--:R-:W-:Y:S05]  /*a0a0*/  @!P0 NANOSLEEP.SYNCS 0x989680 ;  /* 0x009896800000895d */ /* 0x008fea0003900000 */
[----:B------:R-:W3:Y:S02]  /*a0b0*/  @!P0 SYNCS.PHASECHK.TRANS64 P0, [R0+URZ+0xa0], R4 ;  /* 0x0000a004000085a7 */ /* 0x000ee400080010ff */
[----:B---3--:R-:W-:Y:S05]  /*a0c0*/  @!P0 BRA `(.L_x_119) ;  /* 0xfffffffc00f08947 */ /* 0x008fea000383ffff */
[----:B------:R-:W-:Y:S05]  /*a0d0*/  BRA `(.L_x_118) ;  /* 0xffffffd400d47947 */ /* 0x000fea000383ffff */
.L_x_127:
[----:B--2---:R2:W3:Y:S02]  /*a0e0*/  SYNCS.PHASECHK.TRANS64.TRYWAIT P0, [R0+URZ+0xa0], R4 ;  /* 0x0000a004000075a7 */ /* 0x0044e400080011ff */
[----:B---3--:R-:W-:Y:S05]  /*a0f0*/  @!P0 NANOSLEEP.SYNCS 0x989680 ;  /* 0x009896800000895d */ /* 0x008fea0003900000 */
[----:B------:R-:W3:Y:S02]  /*a100*/  @!P0 SYNCS.PHASECHK.TRANS64 P0, [R0+URZ+0xa0], R4 ;  /* 0x0000a004000085a7 */ /* 0x000ee400080010ff */
[----:B---3--:R-:W-:Y:S05]  /*a110*/  @!P0 BRA `(.L_x_127) ;  /* 0xfffffffc00f08947 */ /* 0x008fea000383ffff */
[----:B------:R-:W-:Y:S05]  /*a120*/  BRA `(.L_x_126) ;  /* 0xffffffe400247947 */ /* 0x000fea000383ffff */
        .weak           $__internal_0_$__cuda_sm10x_tcgen05_guardrail_trap_col_being_dealloced_not_returned_by_alloc
        .type           $__internal_0_$__cuda_sm10x_tcgen05_guardrail_trap_col_being_dealloced_not_returned_by_alloc,@function
        .size           $__internal_0_$__cuda_sm10x_tcgen05_guardrail_trap_col_being_dealloced_not_returned_by_alloc,($__internal_1_$__cuda_sm10x_tcgen05_guardrail_trap_phase_invalid_during_alloc - $__internal_0_$__cuda_sm10x_tcgen05_guardrail_trap_col_being_dealloced_not_returned_by_alloc)
$__internal_0_$__cuda_sm10x_tcgen05_guardrail_trap_col_being_dealloced_not_returned_by_alloc:
[----:B------:R-:W-:Y:S05]  /*a130*/  BPT.TRAP 0x1 ;  /* 0x000000040000795c */ /* 0x000fea0000300000 */
[----:B------:R-:W-:-:S04]  /*a140*/  HFMA2 R3, -RZ, RZ, 0, 0 ;  /* 0x00000000ff037431 */ /* 0x000fc800000001ff */
[----:B------:R-:W-:Y:S05]  /*a150*/  RET.REL.NODEC R2 `(_ZN7cutlass13device_kernelINS_4gemm6kernel13GemmUniversalIN4cute5tupleIJiiiiEEENS1_10collective13CollectiveMmaINS1_35MainloopSm100TmaUmmaWarpSpecializedILi10ELi2ELi4ENS5_IJNS4_1CILi1EEESB_SB_EEEEENS5_IJNSA_ILi64EEENSA_ILi256EEESE_EEENS_12float_e4m3_tENS5_IJSB_llEEENS_12float_e5m2_tENS5_IJlSB_lEEENS4_8TiledMMAINS4_8MMA_AtomIJNS4_10MMA_TraitsINS4_19SM100_MMA_F8F6F4_SSEJSH_SJ_fSE_SF_NS4_17integral_constantINS4_4UMMA5MajorELSR_1EEENSP_ISR_LSR_0EEENSP_INSQ_7ScaleInELSU_0EEESV_EEEEEENS4_6LayoutISC_NS5_IJNSA_ILi0EEESZ_SZ_EEEEENS5_IJNS4_10UnderscoreES12_S12_EEEEENS4_13SM90_TMA_LOADENS4_14ComposedLayoutINS4_7SwizzleILi2ELi4ELi3EEENS4_18smem_ptr_flag_bitsILi8EEENSY_INS5_IJSE_NSA_ILi8EEEEEENS5_IJSB_SE_EEEEEEEvNS4_8identityES15_NS16_IS18_S1A_NSY_INS5_IJS1B_SE_EEENS5_IJSE_SB_EEEEEEEvS1G_EENS_8epilogue10collective18CollectiveEpilogueINS1M_23Sm100TmaWarpSpecializedILi4ELi2ELi32ELb0ELb0EEEJSG_NS5_IJNSY_ISE_SB_EES1R_EEESH_SK_SH_SK_NS1M_6fusion15FusionCallbacksIS1Q_NS1T_17LinearCombinationISH_fSH_fLNS_15FloatRoundStyleE2EEESG_S1S_JEEENS4_5SM1004TMEM4LOAD26SM100_TMEM_LOAD_16dp32b32xES15_S1K_NS4_39AutoVectorizingCopyWithAssumedAlignmentILi128EEENS4_14SM90_TMA_STOREES1K_S24_S24_EEEvvEEEEvNT_6ParamsE) ;  /* 0xffffff5c02a87950 */ /* 0x000fea0003c3ffff */
        .weak           $__internal_1_$__cuda_sm10x_tcgen05_guardrail_trap_phase_invalid_during_alloc
        .type           $__internal_1_$__cuda_sm10x_tcgen05_guardrail_trap_phase_invalid_during_alloc,@function
        .size           $__internal_1_$__cuda_sm10x_tcgen05_guardrail_trap_phase_invalid_during_alloc,($__internal_2_$__cuda_sm10x_tcgen05_guardrail_trap_unallocated_columns_being_dealloced - $__internal_1_$__cuda_sm10x_tcgen05_guardrail_trap_phase_invalid_during_alloc)
$__internal_1_$__cuda_sm10x_tcgen05_guardrail_trap_phase_invalid_during_alloc:
[----:B------:R-:W-:Y:S05]  /*a160*/  BPT.TRAP 0x1 ;  /* 0x000000040000795c */ /* 0x000fea0000300000 */
[----:B------:R-:W-:-:S04]  /*a170*/  MOV R3, 0x0 ;  /* 0x0000000000037802 */ /* 0x000fc80000000f00 */
[----:B------:R-:W-:Y:S05]  /*a180*/  RET.REL.NODEC R2 `(_ZN7cutlass13device_kernelINS_4gemm6kernel13GemmUniversalIN4cute5tupleIJiiiiEEENS1_10collective13CollectiveMmaINS1_35MainloopSm100TmaUmmaWarpSpecializedILi10ELi2ELi4ENS5_IJNS4_1CILi1EEESB_SB_EEEEENS5_IJNSA_ILi64EEENSA_ILi256EEESE_EEENS_12float_e4m3_tENS5_IJSB_llEEENS_12float_e5m2_tENS5_IJlSB_lEEENS4_8TiledMMAINS4_8MMA_AtomIJNS4_10MMA_TraitsINS4_19SM100_MMA_F8F6F4_SSEJSH_SJ_fSE_SF_NS4_17integral_constantINS4_4UMMA5MajorELSR_1EEENSP_ISR_LSR_0EEENSP_INSQ_7ScaleInELSU_0EEESV_EEEEEENS4_6LayoutISC_NS5_IJNSA_ILi0EEESZ_SZ_EEEEENS5_IJNS4_10UnderscoreES12_S12_EEEEENS4_13SM90_TMA_LOADENS4_14ComposedLayoutINS4_7SwizzleILi2ELi4ELi3EEENS4_18smem_ptr_flag_bitsILi8EEENSY_INS5_IJSE_NSA_ILi8EEEEEENS5_IJSB_SE_EEEEEEEvNS4_8identityES15_NS16_IS18_S1A_NSY_INS5_IJS1B_SE_EEENS5_IJSE_SB_EEEEEEEvS1G_EENS_8epilogue10collective18CollectiveEpilogueINS1M_23Sm100TmaWarpSpecializedILi4ELi2ELi32ELb0ELb0EEEJSG_NS5_IJNSY_ISE_SB_EES1R_EEESH_SK_SH_SK_NS1M_6fusion15FusionCallbacksIS1Q_NS1T_17LinearCombinationISH_fSH_fLNS_15FloatRoundStyleE2EEESG_S1S_JEEENS4_5SM1004TMEM4LOAD26SM100_TMEM_LOAD_16dp32b32xES15_S1K_NS4_39AutoVectorizingCopyWithAssumedAlignmentILi128EEENS4_14SM90_TMA_STOREES1K_S24_S24_EEEvvEEEEvNT_6ParamsE) ;  /* 0xffffff5c029c7950 */ /* 0x000fea0003c3ffff */
        .weak           $__internal_2_$__cuda_sm10x_tcgen05_guardrail_trap_unallocated_columns_being_dealloced
        .type           $__internal_2_$__cuda_sm10x_tcgen05_guardrail_trap_unallocated_columns_being_dealloced,@function
        .size           $__internal_2_$__cuda_sm10x_tcgen05_guardrail_trap_unallocated_columns_being_dealloced,(.L_x_189 - $__internal_2_$__cuda_sm10x_tcgen05_guardrail_trap_unallocated_columns_being_dealloced)
$__internal_2_$__cuda_sm10x_tcgen05_guardrail_trap_unallocated_columns_being_dealloced:
[----:B------:R-:W-:Y:S05]  /*a190*/  BPT.TRAP 0x1 ;  /* 0x000000040000795c */ /* 0x000fea0000300000 */
[----:B------:R-:W-:-:S04]  /*a1a0*/  HFMA2 R3, -RZ, RZ, 0, 0 ;  /* 0x00000000ff037431 */ /* 0x000fc800000001ff */
[----:B------:R-:W-:Y:S05]  /*a1b0*/  RET.REL.NODEC R2 `(_ZN7cutlass13device_kernelINS_4gemm6kernel13GemmUniversalIN4cute5tupleIJiiiiEEENS1_10collective13CollectiveMmaINS1_35MainloopSm100TmaUmmaWarpSpecializedILi10ELi2ELi4ENS5_IJNS4_1CILi1EEESB_SB_EEEEENS5_IJNSA_ILi64EEENSA_ILi256EEESE_EEENS_12float_e4m3_tENS5_IJSB_llEEENS_12float_e5m2_tENS5_IJlSB_lEEENS4_8TiledMMAINS4_8MMA_AtomIJNS4_10MMA_TraitsINS4_19SM100_MMA_F8F6F4_SSEJSH_SJ_fSE_SF_NS4_17integral_constantINS4_4UMMA5MajorELSR_1EEENSP_ISR_LSR_0EEENSP_INSQ_7ScaleInELSU_0EEESV_EEEEEENS4_6LayoutISC_NS5_IJNSA_ILi0EEESZ_SZ_EEEEENS5_IJNS4_10UnderscoreES12_S12_EEEEENS4_13SM90_TMA_LOADENS4_14ComposedLayoutINS4_7SwizzleILi2ELi4ELi3EEENS4_18smem_ptr_flag_bitsILi8EEENSY_INS5_IJSE_NSA_ILi8EEEEEENS5_IJSB_SE_EEEEEEEvNS4_8identityES15_NS16_IS18_S1A_NSY_INS5_IJS1B_SE_EEENS5_IJSE_SB_EEEEEEEvS1G_EENS_8epilogue10collective18CollectiveEpilogueINS1M_23Sm100TmaWarpSpecializedILi4ELi2ELi32ELb0ELb0EEEJSG_NS5_IJNSY_ISE_SB_EES1R_EEESH_SK_SH_SK_NS1M_6fusion15FusionCallbacksIS1Q_NS1T_17LinearCombinationISH_fSH_fLNS_15FloatRoundStyleE2EEESG_S1S_JEEENS4_5SM1004TMEM4LOAD26SM100_TMEM_LOAD_16dp32b32xES15_S1K_NS4_39AutoVectorizingCopyWithAssumedAlignmentILi128EEENS4_14SM90_TMA_STOREES1K_S24_S24_EEEvvEEEEvNT_6ParamsE) ;  /* 0xffffff5c02907950 */ /* 0x000fea0003c3ffff */
.L_x_188:
[----:B------:R-:W-:-:S00]  /*a1c0*/  BRA `(.L_x_188) ;  /* 0xfffffffc00fc7947 */ /* 0x000fc0000383ffff */
[----:B------:R-:W-:-:S00]  /*a1d0*/  NOP ;  /* 0x0000000000007918 */ /* 0x000fc00000000000 */
        /* <DEDUP_REMOVED lines=10> */
.L_x_189:


//--------------------- .nv.global.init           --------------------------
	.section	.nv.global.init,"aw",@progbits
.nv.global.init:
	.type		$str$27,@object
	.size		$str$27,($str$28 - $str$27)
$str$27:
        /*0000*/ 	.byte	0x28, 0x61, 0x64, 0x64, 0x72, 0x65, 0x73, 0x73, 0x20, 0x26, 0x20, 0x6d, 0x61, 0x73, 0x6b, 0x29
        /*0010*/ 	.byte	0x20, 0x3d, 0x3d, 0x20, 0x30, 0x00
	.type		$str$28,@object
	.size		$str$28,($str$26 - $str$28)
$str$28:
        /*0016*/ 	.byte	0x2f, 0x74, 0x6d, 0x70, 0x2f, 0x63, 0x75, 0x74, 0x6c, 0x61, 0x73, 0x73, 0x5f, 0x73, 0x77, 0x65
        /*0026*/ 	.byte	0x65, 0x70, 0x5f, 0x73, 0x72, 0x63, 0x2f, 0x69, 0x6e, 0x63, 0x6c, 0x75, 0x64, 0x65, 0x2f, 0x63
        /*0036*/ 	.byte	0x75, 0x74, 0x65, 0x2f, 0x70, 0x6f, 0x69, 0x6e, 0x74, 0x65, 0x72, 0x5f, 0x66, 0x6c, 0x61, 0x67
        /*0046*/ 	.byte	0x67, 0x65, 0x64, 0x2e, 0x68, 0x70, 0x70, 0x00
	.type		$str$26,@object
	.size		$str$26,($str$25 - $str$26)
$str$26:
        /*004e*/ 	.byte	0x2f, 0x74, 0x6d, 0x70, 0x2f, 0x63, 0x75, 0x74, 0x6c, 0x61, 0x73, 0x73, 0x5f, 0x73, 0x77, 0x65
        /*005e*/ 	.byte	0x65, 0x70, 0x5f, 0x73, 0x72, 0x63, 0x2f, 0x69, 0x6e, 0x63, 0x6c, 0x75, 0x64, 0x65, 0x2f, 0x63
        /*006e*/ 	.byte	0x75, 0x74, 0x65, 0x2f, 0x61, 0x74, 0x6f, 0x6d, 0x2f, 0x63, 0x6f, 0x70, 0x79, 0x5f, 0x74, 0x72
        /*007e*/ 	.byte	0x61, 0x69, 0x74, 0x73, 0x5f, 0x73, 0x6d, 0x31, 0x30, 0x30, 0x2e, 0x68, 0x70, 0x70, 0x00
	.type		$str$25,@object
	.size		$str$25,(__unnamed_1 - $str$25)
$str$25:
        /*008d*/ 	.byte	0x28, 0x28, 0x75, 0x69, 0x6e, 0x74, 0x33, 0x32, 0x5f, 0x74, 0x28, 0x74, 0x68, 0x72, 0x65, 0x61
        /*009d*/ 	.byte	0x64, 0x49, 0x64, 0x78, 0x2e, 0x78, 0x29, 0x20, 0x2f, 0x20, 0x33, 0x32, 0x29, 0x20, 0x25, 0x20
        /*00ad*/ 	.byte	0x34, 0x29, 0x20, 0x3d, 0x3d, 0x20, 0x28, 0x28, 0x28, 0x74, 0x6d, 0x65, 0x6d, 0x5f, 0x61, 0x64
        /*00bd*/ 	.byte	0x64, 0x72, 0x20, 0x3e, 0x3e, 0x20, 0x31, 0x36, 0x29, 0x20, 0x2f, 0x20, 0x33, 0x32, 0x29, 0x20
        /*00cd*/ 	.byte	0x25, 0x20, 0x34, 0x29, 0x00
	.type		__unnamed_1,@object
	.size		__unnamed_1,(__unnamed_2 - __unnamed_1)
__unnamed_1:
        /*00d2*/ 	.byte	0x61, 0x75, 0x74, 0x6f, 0x20, 0x63, 0x75, 0x74, 0x65, 0x3a, 0x3a, 0x61, 0x73, 0x5f, 0x70, 0x6f
        /* <DEDUP_REMOVED lines=24> */
        /*0262*/ 	.byte	0x3c, 0x34, 0x30, 0x39, 0x36, 0x3e, 0x3e, 0x3e, 0x3e, 0x5d, 0x00
	.type		__unnamed_2,@object
	.size		__unnamed_2,(__unnamed_3 - __unnamed_2)
__unnamed_2:
        /* <DEDUP_REMOVED lines=26> */
	.type		__unnamed_3,@object
	.size		__unnamed_3,(.L_3 - __unnamed_3)
__unnamed_3:
        /* <DEDUP_REMOVED lines=40> */
        /*0688*/ 	.byte	0x74, 0x65, 0x3a, 0x3a, 0x43, 0x3c, 0x30, 0x3e, 0x3e, 0x3e, 0x3e, 0x5d, 0x00
.L_3:


//--------------------- .nv.shared._ZN7cutlass13device_kernelINS_4gemm6kernel13GemmUniversalIN4cute5tupleIJiiiiEEENS1_10collective13CollectiveMmaINS1_35MainloopSm100TmaUmmaWarpSpecializedILi10ELi2ELi4ENS5_IJNS4_1CILi1EEESB_SB_EEEEENS5_IJNSA_ILi64EEENSA_ILi256EEESE_EEENS_12float_e4m3_tENS5_IJSB_llEEENS_12float_e5m2_tENS5_IJlSB_lEEENS4_8TiledMMAINS4_8MMA_AtomIJNS4_10MMA_TraitsINS4_19SM100_MMA_F8F6F4_SSEJSH_SJ_fSE_SF_NS4_17integral_constantINS4_4UMMA5MajorELSR_1EEENSP_ISR_LSR_0EEENSP_INSQ_7ScaleInELSU_0EEESV_EEEEEENS4_6LayoutISC_NS5_IJNSA_ILi0EEESZ_SZ_EEEEENS5_IJNS4_10UnderscoreES12_S12_EEEEENS4_13SM90_TMA_LOADENS4_14ComposedLayoutINS4_7SwizzleILi2ELi4ELi3EEENS4_18smem_ptr_flag_bitsILi8EEENSY_INS5_IJSE_NSA_ILi8EEEEEENS5_IJSB_SE_EEEEEEEvNS4_8identityES15_NS16_IS18_S1A_NSY_INS5_IJS1B_SE_EEENS5_IJSE_SB_EEEEEEEvS1G_EENS_8epilogue10collective18CollectiveEpilogueINS1M_23Sm100TmaWarpSpecializedILi4ELi2ELi32ELb0ELb0EEEJSG_NS5_IJNSY_ISE_SB_EES1R_EEESH_SK_SH_SK_NS1M_6fusion15FusionCallbacksIS1Q_NS1T_17LinearCombinationISH_fSH_fLNS_15FloatRoundStyleE2EEESG_S1S_JEEENS4_5SM1004TMEM4LOAD26SM100_TMEM_LOAD_16dp32b32xES15_S1K_NS4_39AutoVectorizingCopyWithAssumedAlignmentILi128EEENS4_14SM90_TMA_STOREES1K_S24_S24_EEEvvEEEEvNT_6ParamsE --------------------------
	.section	.nv.shared._ZN7cutlass13device_kernelINS_4gemm6kernel13GemmUniversalIN4cute5tupleIJiiiiEEENS1_10collective13CollectiveMmaINS1_35MainloopSm100TmaUmmaWarpSpecializedILi10ELi2ELi4ENS5_IJNS4_1CILi1EEESB_SB_EEEEENS5_IJNSA_ILi64EEENSA_ILi256EEESE_EEENS_12float_e4m3_tENS5_IJSB_llEEENS_12float_e5m2_tENS5_IJlSB_lEEENS4_8TiledMMAINS4_8MMA_AtomIJNS4_10MMA_TraitsINS4_19SM100_MMA_F8F6F4_SSEJSH_SJ_fSE_SF_NS4_17integral_constantINS4_4UMMA5MajorELSR_1EEENSP_ISR_LSR_0EEENSP_INSQ_7ScaleInELSU_0EEESV_EEEEEENS4_6LayoutISC_NS5_IJNSA_ILi0EEESZ_SZ_EEEEENS5_IJNS4_10UnderscoreES12_S12_EEEEENS4_13SM90_TMA_LOADENS4_14ComposedLayoutINS4_7SwizzleILi2ELi4ELi3EEENS4_18smem_ptr_flag_bitsILi8EEENSY_INS5_IJSE_NSA_ILi8EEEEEENS5_IJSB_SE_EEEEEEEvNS4_8identityES15_NS16_IS18_S1A_NSY_INS5_IJS1B_SE_EEENS5_IJSE_SB_EEEEEEEvS1G_EENS_8epilogue10collective18CollectiveEpilogueINS1M_23Sm100TmaWarpSpecializedILi4ELi2ELi32ELb0ELb0EEEJSG_NS5_IJNSY_ISE_SB_EES1R_EEESH_SK_SH_SK_NS1M_6fusion15FusionCallbacksIS1Q_NS1T_17LinearCombinationISH_fSH_fLNS_15FloatRoundStyleE2EEESG_S1S_JEEENS4_5SM1004TMEM4LOAD26SM100_TMEM_LOAD_16dp32b32xES15_S1K_NS4_39AutoVectorizingCopyWithAssumedAlignmentILi128EEENS4_14SM90_TMA_STOREES1K_S24_S24_EEEvvEEEEvNT_6ParamsE,"aw",@nobits
	.sectionflags	@""
	.align	16
	.zero		1024


//--------------------- .nv.shared.reserved.0     --------------------------
	.section	.nv.shared.reserved.0,"aw",@nobits
	.weak		__nv_reservedSMEM_offset_0_alias
	.size		__nv_reservedSMEM_offset_0_alias, 0, 64
	.other		__nv_reservedSMEM_offset_0_alias,@"STO_CUDA_RESERVED_SHARED STV_DEFAULT"
__nv_reservedSMEM_offset_0_alias:
	.zero		0
.nv.shared.reserved.0:
	.zero		64
	.weak		__nv_reservedSMEM_tcgen05_partition
	.type		__nv_reservedSMEM_tcgen05_partition,@object
	.size		__nv_reservedSMEM_tcgen05_partition,(.L_0 - __nv_reservedSMEM_tcgen05_partition)
__nv_reservedSMEM_tcgen05_partition:
	.zero		32
.L_0:


//--------------------- .nv.global                --------------------------
	.section	.nv.global,"aw",@nobits
.nv.global:
	.type		_ZN40_INTERNAL_85cce217_4_k_cu_991cb1f5_364394cute1_E,@object
	.size		_ZN40_INTERNAL_85cce217_4_k_cu_991cb1f5_364394cute1_E,(_ZN40_INTERNAL_85cce217_4_k_cu_991cb1f5_364394cuda3std3__45__cpo6cbeginE - _ZN40_INTERNAL_85cce217_4_k_cu_991cb1f5_364394cute1_E)
_ZN40_INTERNAL_85cce217_4_k_cu_991cb1f5_364394cute1_E:
	.zero		1
	.type		_ZN40_INTERNAL_85cce217_4_k_cu_991cb1f5_364394cuda3std3__45__cpo6cbeginE,@object
	.size		_ZN40_INTERNAL_85cce217_4_k_cu_991cb1f5_364394cuda3std3__45__cpo6cbeginE,(_ZN40_INTERNAL_85cce217_4_k_cu_991cb1f5_364394cuda3std3__48in_placeE - _ZN40_INTERNAL_85cce217_4_k_cu_991cb1f5_364394cuda3std3__45__cpo6cbeginE)
_ZN40_INTERNAL_85cce217_4_k_cu_991cb1f5_364394cuda3std3__45__cpo6cbeginE:
	.zero		1
	.type		_ZN40_INTERNAL_85cce217_4_k_cu_991cb1f5_364394cuda3std3__48in_placeE,@object
	.size		_ZN40_INTERNAL_85cce217_4_k_cu_991cb1f5_364394cuda3std3__48in_placeE,(_ZN40_INTERNAL_85cce217_4_k_cu_991cb1f5_364394cuda3std6ranges3__45__cpo9iter_moveE - _ZN40_INTERNAL_85cce217_4_k_cu_991cb1f5_364394cuda3std3__48in_placeE)
_ZN40_INTERNAL_85cce217_4_k_cu_991cb1f5_364394cuda3std3__48in_placeE:
	.zero		1
	.type		_ZN40_INTERNAL_85cce217_4_k_cu_991cb1f5_364394cuda3std6ranges3__45__cpo9iter_moveE,@object
	.size		_ZN40_INTERNAL_85cce217_4_k_cu_991cb1f5_364394cuda3std6ranges3__45__cpo9iter_moveE,(_ZN40_INTERNAL_85cce217_4_k_cu_991cb1f5_364394cuda3std3__45__cpo5beginE - _ZN40_INTERNAL_85cce217_4_k_cu_991cb1f5_364394cuda3std6ranges3__45__cpo9iter_moveE)
_ZN40_INTERNAL_85cce217_4_k_cu_991cb1f5_364394cuda3std6ranges3__45__cpo9iter_moveE:
	.zero		1
	.type		_ZN40_INTERNAL_85cce217_4_k_cu_991cb1f5_364394cuda3std3__45__cpo5beginE,@object
	.size		_ZN40_INTERNAL_85cce217_4_k_cu_991cb1f5_364394cuda3std3__45__cpo5beginE,(_ZN40_INTERNAL_85cce217_4_k_cu_991cb1f5_364394cuda3std3__442_GLOBAL__N__85cce217_4_k_cu_991cb1f5_364396ignoreE - _ZN40_INTERNAL_85cce217_4_k_cu_991cb1f5_364394cuda3std3__45__cpo5beginE)
_ZN40_INTERNAL_85cce217_4_k_cu_991cb1f5_364394cuda3std3__45__cpo5beginE:
	.zero		1
	.type		_ZN40_INTERNAL_85cce217_4_k_cu_991cb1f5_364394cuda3std3__442_GLOBAL__N__85cce217_4_k_cu_991cb1f5_364396ignoreE,@object
	.size		_ZN40_INTERNAL_85cce217_4_k_cu_991cb1f5_364394cuda3std3__442_GLOBAL__N__85cce217_4_k_cu_991cb1f5_364396ignoreE,(_ZN40_INTERNAL_85cce217_4_k_cu_991cb1f5_364394cute7productE - _ZN40_INTERNAL_85cce217_4_k_cu_991cb1f5_364394cuda3std3__442_GLOBAL__N__85cce217_4_k_cu_991cb1f5_364396ignoreE)
_ZN40_INTERNAL_85cce217_4_k_cu_991cb1f5_364394cuda3std3__442_GLOBAL__N__85cce217_4_k_cu_991cb1f5_364396ignoreE:
	.zero		1
	.type		_ZN40_INTERNAL_85cce217_4_k_cu_991cb1f5_364394cute7productE,@object
	.size		_ZN40_INTERNAL_85cce217_4_k_cu_991cb1f5_364394cute7productE,(_ZN40_INTERNAL_85cce217_4_k_cu_991cb1f5_364394cuda3std3__45__cpo3endE - _ZN40_INTERNAL_85cce217_4_k_cu_991cb1f5_364394cute7productE)
_ZN40_INTERNAL_85cce217_4_k_cu_991cb1f5_364394cute7productE:
	.zero		1
	.type		_ZN40_INTERNAL_85cce217_4_k_cu_991cb1f5_364394cuda3std3__45__cpo3endE,@object
	.size		_ZN40_INTERNAL_85cce217_4_k_cu_991cb1f5_364394cuda3std3__45__cpo3endE,(_ZN40_INTERNAL_85cce217_4_k_cu_991cb1f5_364394cuda3std3__419piecewise_constructE - _ZN40_INTERNAL_85cce217_4_k_cu_991cb1f5_364394cuda3std3__45__cpo3endE)
_ZN40_INTERNAL_85cce217_4_k_cu_991cb1f5_364394cuda3std3__45__cpo3endE:
	.zero		1
	.type		_ZN40_INTERNAL_85cce217_4_k_cu_991cb1f5_364394cuda3std3__419piecewise_constructE,@object
	.size		_ZN40_INTERNAL_85cce217_4_k_cu_991cb1f5_364394cuda3std3__419piecewise_constructE,(_ZN40_INTERNAL_85cce217_4_k_cu_991cb1f5_364394cuda3std3__45__cpo4cendE - _ZN40_INTERNAL_85cce217_4_k_cu_991cb1f5_364394cuda3std3__419piecewise_constructE)
_ZN40_INTERNAL_85cce217_4_k_cu_991cb1f5_364394cuda3std3__419piecewise_constructE:
	.zero		1
	.type		_ZN40_INTERNAL_85cce217_4_k_cu_991cb1f5_364394cuda3std3__45__cpo4cendE,@object
	.size		_ZN40_INTERNAL_85cce217_4_k_cu_991cb1f5_364394cuda3std3__45__cpo4cendE,(_ZN40_INTERNAL_85cce217_4_k_cu_991cb1f5_364394cuda3std6ranges3__45__cpo4swapE - _ZN40_INTERNAL_85cce217_4_k_cu_991cb1f5_364394cuda3std3__45__cpo4cendE)
_ZN40_INTERNAL_85cce217_4_k_cu_991cb1f5_364394cuda3std3__45__cpo4cendE:
	.zero		1
	.type		_ZN40_INTERNAL_85cce217_4_k_cu_991cb1f5_364394cuda3std6ranges3__45__cpo4swapE,@object
	.size		_ZN40_INTERNAL_85cce217_4_k_cu_991cb1f5_364394cuda3std6ranges3__45__cpo4swapE,(.L_11 - _ZN40_INTERNAL_85cce217_4_k_cu_991cb1f5_364394cuda3std6ranges3__45__cpo4swapE)
_ZN40_INTERNAL_85cce217_4_k_cu_991cb1f5_364394cuda3std6ranges3__45__cpo4swapE:
	.zero		1
.L_11:


//--------------------- .nv.constant0._ZN7cutlass13device_kernelINS_4gemm6kernel13GemmUniversalIN4cute5tupleIJiiiiEEENS1_10collective13CollectiveMmaINS1_35MainloopSm100TmaUmmaWarpSpecializedILi10ELi2ELi4ENS5_IJNS4_1CILi1EEESB_SB_EEEEENS5_IJNSA_ILi64EEENSA_ILi256EEESE_EEENS_12float_e4m3_tENS5_IJSB_llEEENS_12float_e5m2_tENS5_IJlSB_lEEENS4_8TiledMMAINS4_8MMA_AtomIJNS4_10MMA_TraitsINS4_19SM100_MMA_F8F6F4_SSEJSH_SJ_fSE_SF_NS4_17integral_constantINS4_4UMMA5MajorELSR_1EEENSP_ISR_LSR_0EEENSP_INSQ_7ScaleInELSU_0EEESV_EEEEEENS4_6LayoutISC_NS5_IJNSA_ILi0EEESZ_SZ_EEEEENS5_IJNS4_10UnderscoreES12_S12_EEEEENS4_13SM90_TMA_LOADENS4_14ComposedLayoutINS4_7SwizzleILi2ELi4ELi3EEENS4_18smem_ptr_flag_bitsILi8EEENSY_INS5_IJSE_NSA_ILi8EEEEEENS5_IJSB_SE_EEEEEEEvNS4_8identityES15_NS16_IS18_S1A_NSY_INS5_IJS1B_SE_EEENS5_IJSE_SB_EEEEEEEvS1G_EENS_8epilogue10collective18CollectiveEpilogueINS1M_23Sm100TmaWarpSpecializedILi4ELi2ELi32ELb0ELb0EEEJSG_NS5_IJNSY_ISE_SB_EES1R_EEESH_SK_SH_SK_NS1M_6fusion15FusionCallbacksIS1Q_NS1T_17LinearCombinationISH_fSH_fLNS_15FloatRoundStyleE2EEESG_S1S_JEEENS4_5SM1004TMEM4LOAD26SM100_TMEM_LOAD_16dp32b32xES15_S1K_NS4_39AutoVectorizingCopyWithAssumedAlignmentILi128EEENS4_14SM90_TMA_STOREES1K_S24_S24_EEEvvEEEEvNT_6ParamsE --------------------------
	.section	.nv.constant0._ZN7cutlass13device_kernelINS_4gemm6kernel13GemmUniversalIN4cute5tupleIJiiiiEEENS1_10collective13CollectiveMmaINS1_35MainloopSm100TmaUmmaWarpSpecializedILi10ELi2ELi4ENS5_IJNS4_1CILi1EEESB_SB_EEEEENS5_IJNSA_ILi64EEENSA_ILi256EEESE_EEENS_12float_e4m3_tENS5_IJSB_llEEENS_12float_e5m2_tENS5_IJlSB_lEEENS4_8TiledMMAINS4_8MMA_AtomIJNS4_10MMA_TraitsINS4_19SM100_MMA_F8F6F4_SSEJSH_SJ_fSE_SF_NS4_17integral_constantINS4_4UMMA5MajorELSR_1EEENSP_ISR_LSR_0EEENSP_INSQ_7ScaleInELSU_0EEESV_EEEEEENS4_6LayoutISC_NS5_IJNSA_ILi0EEESZ_SZ_EEEEENS5_IJNS4_10UnderscoreES12_S12_EEEEENS4_13SM90_TMA_LOADENS4_14ComposedLayoutINS4_7SwizzleILi2ELi4ELi3EEENS4_18smem_ptr_flag_bitsILi8EEENSY_INS5_IJSE_NSA_ILi8EEEEEENS5_IJSB_SE_EEEEEEEvNS4_8identityES15_NS16_IS18_S1A_NSY_INS5_IJS1B_SE_EEENS5_IJSE_SB_EEEEEEEvS1G_EENS_8epilogue10collective18CollectiveEpilogueINS1M_23Sm100TmaWarpSpecializedILi4ELi2ELi32ELb0ELb0EEEJSG_NS5_IJNSY_ISE_SB_EES1R_EEESH_SK_SH_SK_NS1M_6fusion15FusionCallbacksIS1Q_NS1T_17LinearCombinationISH_fSH_fLNS_15FloatRoundStyleE2EEESG_S1S_JEEENS4_5SM1004TMEM4LOAD26SM100_TMEM_LOAD_16dp32b32xES15_S1K_NS4_39AutoVectorizingCopyWithAssumedAlignmentILi128EEENS4_14SM90_TMA_STOREES1K_S24_S24_EEEvvEEEEvNT_6ParamsE,"a",@progbits
	.sectionflags	@""
	.align	4
.nv.constant0._ZN7cutlass13device_kernelINS_4gemm6kernel13GemmUniversalIN4cute5tupleIJiiiiEEENS1_10collective13CollectiveMmaINS1_35MainloopSm100TmaUmmaWarpSpecializedILi10ELi2ELi4ENS5_IJNS4_1CILi1EEESB_SB_EEEEENS5_IJNSA_ILi64EEENSA_ILi256EEESE_EEENS_12float_e4m3_tENS5_IJSB_llEEENS_12float_e5m2_tENS5_IJlSB_lEEENS4_8TiledMMAINS4_8MMA_AtomIJNS4_10MMA_TraitsINS4_19SM100_MMA_F8F6F4_SSEJSH_SJ_fSE_SF_NS4_17integral_constantINS4_4UMMA5MajorELSR_1EEENSP_ISR_LSR_0EEENSP_INSQ_7ScaleInELSU_0EEESV_EEEEEENS4_6LayoutISC_NS5_IJNSA_ILi0EEESZ_SZ_EEEEENS5_IJNS4_10UnderscoreES12_S12_EEEEENS4_13SM90_TMA_LOADENS4_14ComposedLayoutINS4_7SwizzleILi2ELi4ELi3EEENS4_18smem_ptr_flag_bitsILi8EEENSY_INS5_IJSE_NSA_ILi8EEEEEENS5_IJSB_SE_EEEEEEEvNS4_8identityES15_NS16_IS18_S1A_NSY_INS5_IJS1B_SE_EEENS5_IJSE_SB_EEEEEEEvS1G_EENS_8epilogue10collective18CollectiveEpilogueINS1M_23Sm100TmaWarpSpecializedILi4ELi2ELi32ELb0ELb0EEEJSG_NS5_IJNSY_ISE_SB_EES1R_EEESH_SK_SH_SK_NS1M_6fusion15FusionCallbacksIS1Q_NS1T_17LinearCombinationISH_fSH_fLNS_15FloatRoundStyleE2EEESG_S1S_JEEENS4_5SM1004TMEM4LOAD26SM100_TMEM_LOAD_16dp32b32xES15_S1K_NS4_39AutoVectorizingCopyWithAssumedAlignmentILi128EEENS4_14SM90_TMA_STOREES1K_S24_S24_EEEvvEEEEvNT_6ParamsE:
	.zero		2944


//--------------------- SYMBOLS --------------------------

	.type		.nv.reservedSmem.offset0,@object
	.size		.nv.reservedSmem.offset0,0x4
	.type		.nv.reservedSmem.cap,@object
	.size		.nv.reservedSmem.cap,0x4
	.type		__assertfail,@function
